//
// Generated by NVIDIA NVVM Compiler
//
// Compiler Build ID: CL-36424714
// Cuda compilation tools, release 13.0, V13.0.88
// Based on NVVM 20.0.0
//

.version 9.0
.target sm_100
.address_size 64

	// .globl	_Z20kernel_direct_atomicPKfS0_Pfiiii
.extern .shared .align 16 .b8 smem[];

.visible .entry _Z20kernel_direct_atomicPKfS0_Pfiiii(
	.param .u64 .ptr .align 1 _Z20kernel_direct_atomicPKfS0_Pfiiii_param_0,
	.param .u64 .ptr .align 1 _Z20kernel_direct_atomicPKfS0_Pfiiii_param_1,
	.param .u64 .ptr .align 1 _Z20kernel_direct_atomicPKfS0_Pfiiii_param_2,
	.param .u32 _Z20kernel_direct_atomicPKfS0_Pfiiii_param_3,
	.param .u32 _Z20kernel_direct_atomicPKfS0_Pfiiii_param_4,
	.param .u32 _Z20kernel_direct_atomicPKfS0_Pfiiii_param_5,
	.param .u32 _Z20kernel_direct_atomicPKfS0_Pfiiii_param_6
)
.maxntid 256
{
	.reg .pred 	%p<20>;
	.reg .b32 	%r<97>;
	.reg .b32 	%f<76>;
	.reg .b64 	%rd<13>;

	ld.param.u64 	%rd6, [_Z20kernel_direct_atomicPKfS0_Pfiiii_param_0];
	ld.param.u64 	%rd4, [_Z20kernel_direct_atomicPKfS0_Pfiiii_param_1];
	ld.param.u64 	%rd5, [_Z20kernel_direct_atomicPKfS0_Pfiiii_param_2];
	ld.param.u32 	%r35, [_Z20kernel_direct_atomicPKfS0_Pfiiii_param_3];
	ld.param.u32 	%r36, [_Z20kernel_direct_atomicPKfS0_Pfiiii_param_4];
	ld.param.u32 	%r37, [_Z20kernel_direct_atomicPKfS0_Pfiiii_param_5];
	ld.param.u32 	%r38, [_Z20kernel_direct_atomicPKfS0_Pfiiii_param_6];
	cvta.to.global.u64 	%rd1, %rd6;
	mov.u32 	%r1, %tid.x;
	mov.u32 	%r39, %ctaid.x;
	rem.u32 	%r40, %r39, %r38;
	shl.b32 	%r2, %r40, 5;
	and.b32  	%r3, %r1, 31;
	mov.u32 	%r87, %r1;
$L__BB0_1:
	setp.ge.s32 	%p1, %r3, %r36;
	shr.u32 	%r5, %r87, 5;
	setp.ge.s32 	%p2, %r5, %r35;
	mov.f32 	%f66, 0f00000000;
	or.pred  	%p3, %p2, %p1;
	@%p3 bra 	$L__BB0_3;
	add.s32 	%r41, %r2, %r5;
	mad.lo.s32 	%r42, %r41, %r36, %r3;
	mul.wide.u32 	%rd7, %r42, 4;
	add.s64 	%rd8, %rd1, %rd7;
	ld.global.nc.f32 	%f66, [%rd8];
$L__BB0_3:
	shl.b32 	%r43, %r87, 2;
	mov.u32 	%r44, smem;
	add.s32 	%r45, %r44, %r43;
	st.shared.f32 	[%r45], %f66;
	add.s32 	%r6, %r87, 256;
	setp.lt.u32 	%p4, %r87, 768;
	mov.u32 	%r87, %r6;
	@%p4 bra 	$L__BB0_1;
	and.b32  	%r7, %r1, 127;
	cvta.to.global.u64 	%rd2, %rd4;
	mov.u32 	%r88, %r1;
$L__BB0_5:
	shr.u32 	%r9, %r88, 7;
	setp.ge.s32 	%p5, %r9, %r35;
	mov.f32 	%f67, 0f00000000;
	@%p5 bra 	$L__BB0_7;
	add.s32 	%r46, %r2, %r9;
	mad.lo.s32 	%r47, %r46, %r37, %r7;
	mul.wide.s32 	%rd9, %r47, 4;
	add.s64 	%rd10, %rd2, %rd9;
	ld.global.nc.f32 	%f67, [%rd10];
$L__BB0_7:
	shl.b32 	%r48, %r88, 2;
	add.s32 	%r50, %r44, %r48;
	st.shared.f32 	[%r50+4096], %f67;
	add.s32 	%r10, %r88, 256;
	setp.lt.u32 	%p6, %r88, 3840;
	mov.u32 	%r88, %r10;
	@%p6 bra 	$L__BB0_5;
	bar.sync 	0;
	setp.lt.s32 	%p7, %r36, 1;
	@%p7 bra 	$L__BB0_28;
	setp.lt.s32 	%p8, %r35, 1;
	@%p8 bra 	$L__BB0_28;
	and.b32  	%r11, %r35, 7;
	add.s32 	%r12, %r11, -1;
	and.b32  	%r13, %r35, 3;
	and.b32  	%r14, %r35, 2147483640;
	and.b32  	%r15, %r35, 1;
	neg.s32 	%r16, %r14;
	cvta.to.global.u64 	%rd3, %rd5;
	mov.b32 	%r89, 0;
$L__BB0_11:
	setp.ge.s32 	%p9, %r1, %r37;
	@%p9 bra 	$L__BB0_27;
	mul.lo.s32 	%r18, %r89, %r37;
	shl.b32 	%r52, %r89, 2;
	add.s32 	%r54, %r44, %r52;
	add.s32 	%r19, %r54, 512;
	mov.u32 	%r90, %r1;
$L__BB0_13:
	setp.lt.u32 	%p10, %r35, 8;
	mov.f32 	%f75, 0f00000000;
	mov.b32 	%r95, 0;
	@%p10 bra 	$L__BB0_16;
	shl.b32 	%r56, %r90, 2;
	add.s32 	%r58, %r44, %r56;
	add.s32 	%r91, %r58, 7680;
	mov.f32 	%f75, 0f00000000;
	mov.u32 	%r92, %r19;
	mov.u32 	%r93, %r16;
$L__BB0_15:
	.pragma "nounroll";
	ld.shared.f32 	%f22, [%r92+-512];
	ld.shared.f32 	%f23, [%r91+-3584];
	fma.rn.f32 	%f24, %f22, %f23, %f75;
	ld.shared.f32 	%f25, [%r92+-384];
	ld.shared.f32 	%f26, [%r91+-3072];
	fma.rn.f32 	%f27, %f25, %f26, %f24;
	ld.shared.f32 	%f28, [%r92+-256];
	ld.shared.f32 	%f29, [%r91+-2560];
	fma.rn.f32 	%f30, %f28, %f29, %f27;
	ld.shared.f32 	%f31, [%r92+-128];
	ld.shared.f32 	%f32, [%r91+-2048];
	fma.rn.f32 	%f33, %f31, %f32, %f30;
	ld.shared.f32 	%f34, [%r92];
	ld.shared.f32 	%f35, [%r91+-1536];
	fma.rn.f32 	%f36, %f34, %f35, %f33;
	ld.shared.f32 	%f37, [%r92+128];
	ld.shared.f32 	%f38, [%r91+-1024];
	fma.rn.f32 	%f39, %f37, %f38, %f36;
	ld.shared.f32 	%f40, [%r92+256];
	ld.shared.f32 	%f41, [%r91+-512];
	fma.rn.f32 	%f42, %f40, %f41, %f39;
	ld.shared.f32 	%f43, [%r92+384];
	ld.shared.f32 	%f44, [%r91];
	fma.rn.f32 	%f75, %f43, %f44, %f42;
	add.s32 	%r93, %r93, 8;
	add.s32 	%r92, %r92, 1024;
	add.s32 	%r91, %r91, 4096;
	setp.ne.s32 	%p11, %r93, 0;
	mov.u32 	%r95, %r14;
	@%p11 bra 	$L__BB0_15;
$L__BB0_16:
	setp.eq.s32 	%p12, %r11, 0;
	@%p12 bra 	$L__BB0_24;
	setp.lt.u32 	%p13, %r12, 3;
	@%p13 bra 	$L__BB0_19;
	shl.b32 	%r59, %r95, 5;
	add.s32 	%r60, %r59, %r89;
	shl.b32 	%r61, %r60, 2;
	add.s32 	%r63, %r44, %r61;
	ld.shared.f32 	%f46, [%r63];
	shl.b32 	%r64, %r95, 7;
	add.s32 	%r65, %r64, %r90;
	shl.b32 	%r66, %r65, 2;
	add.s32 	%r67, %r44, %r66;
	ld.shared.f32 	%f47, [%r67+4096];
	fma.rn.f32 	%f48, %f46, %f47, %f75;
	ld.shared.f32 	%f49, [%r63+128];
	ld.shared.f32 	%f50, [%r67+4608];
	fma.rn.f32 	%f51, %f49, %f50, %f48;
	ld.shared.f32 	%f52, [%r63+256];
	ld.shared.f32 	%f53, [%r67+5120];
	fma.rn.f32 	%f54, %f52, %f53, %f51;
	ld.shared.f32 	%f55, [%r63+384];
	ld.shared.f32 	%f56, [%r67+5632];
	fma.rn.f32 	%f75, %f55, %f56, %f54;
	add.s32 	%r95, %r95, 4;
$L__BB0_19:
	setp.eq.s32 	%p14, %r13, 0;
	@%p14 bra 	$L__BB0_24;
	setp.eq.s32 	%p15, %r13, 1;
	@%p15 bra 	$L__BB0_22;
	shl.b32 	%r68, %r95, 5;
	add.s32 	%r69, %r68, %r89;
	shl.b32 	%r70, %r69, 2;
	add.s32 	%r72, %r44, %r70;
	ld.shared.f32 	%f58, [%r72];
	shl.b32 	%r73, %r95, 7;
	add.s32 	%r74, %r73, %r90;
	shl.b32 	%r75, %r74, 2;
	add.s32 	%r76, %r44, %r75;
	ld.shared.f32 	%f59, [%r76+4096];
	fma.rn.f32 	%f60, %f58, %f59, %f75;
	ld.shared.f32 	%f61, [%r72+128];
	ld.shared.f32 	%f62, [%r76+4608];
	fma.rn.f32 	%f75, %f61, %f62, %f60;
	add.s32 	%r95, %r95, 2;
$L__BB0_22:
	setp.eq.s32 	%p16, %r15, 0;
	@%p16 bra 	$L__BB0_24;
	shl.b32 	%r77, %r95, 5;
	add.s32 	%r78, %r77, %r89;
	shl.b32 	%r79, %r78, 2;
	add.s32 	%r81, %r44, %r79;
	ld.shared.f32 	%f63, [%r81];
	shl.b32 	%r82, %r95, 7;
	add.s32 	%r83, %r82, %r90;
	shl.b32 	%r84, %r83, 2;
	add.s32 	%r85, %r44, %r84;
	ld.shared.f32 	%f64, [%r85+4096];
	fma.rn.f32 	%f75, %f63, %f64, %f75;
$L__BB0_24:
	setp.eq.f32 	%p17, %f75, 0f00000000;
	@%p17 bra 	$L__BB0_26;
	add.s32 	%r86, %r90, %r18;
	mul.wide.s32 	%rd11, %r86, 4;
	add.s64 	%rd12, %rd3, %rd11;
	atom.global.add.f32 	%f65, [%rd12], %f75;
$L__BB0_26:
	add.s32 	%r90, %r90, 256;
	setp.lt.s32 	%p18, %r90, %r37;
	@%p18 bra 	$L__BB0_13;
$L__BB0_27:
	add.s32 	%r89, %r89, 1;
	setp.eq.s32 	%p19, %r89, %r36;
	@%p19 bra 	$L__BB0_28;
	bra.uni 	$L__BB0_11;
$L__BB0_28:
	ret;

}
	// .globl	_Z23kernel_warp_cooperativePKfS0_Pfiiii
.visible .entry _Z23kernel_warp_cooperativePKfS0_Pfiiii(
	.param .u64 .ptr .align 1 _Z23kernel_warp_cooperativePKfS0_Pfiiii_param_0,
	.param .u64 .ptr .align 1 _Z23kernel_warp_cooperativePKfS0_Pfiiii_param_1,
	.param .u64 .ptr .align 1 _Z23kernel_warp_cooperativePKfS0_Pfiiii_param_2,
	.param .u32 _Z23kernel_warp_cooperativePKfS0_Pfiiii_param_3,
	.param .u32 _Z23kernel_warp_cooperativePKfS0_Pfiiii_param_4,
	.param .u32 _Z23kernel_warp_cooperativePKfS0_Pfiiii_param_5,
	.param .u32 _Z23kernel_warp_cooperativePKfS0_Pfiiii_param_6
)
.maxntid 256
{
	.reg .pred 	%p<25>;
	.reg .b32 	%r<117>;
	.reg .b32 	%f<88>;
	.reg .b64 	%rd<13>;

	ld.param.u64 	%rd6, [_Z23kernel_warp_cooperativePKfS0_Pfiiii_param_0];
	ld.param.u64 	%rd4, [_Z23kernel_warp_cooperativePKfS0_Pfiiii_param_1];
	ld.param.u64 	%rd5, [_Z23kernel_warp_cooperativePKfS0_Pfiiii_param_2];
	ld.param.u32 	%r41, [_Z23kernel_warp_cooperativePKfS0_Pfiiii_param_3];
	ld.param.u32 	%r42, [_Z23kernel_warp_cooperativePKfS0_Pfiiii_param_4];
	ld.param.u32 	%r43, [_Z23kernel_warp_cooperativePKfS0_Pfiiii_param_5];
	ld.param.u32 	%r44, [_Z23kernel_warp_cooperativePKfS0_Pfiiii_param_6];
	cvta.to.global.u64 	%rd1, %rd6;
	mov.u32 	%r108, %tid.x;
	shr.u32 	%r109, %r108, 5;
	and.b32  	%r3, %r108, 31;
	mov.u32 	%r45, %ctaid.x;
	rem.u32 	%r46, %r45, %r44;
	shl.b32 	%r4, %r46, 5;
	mov.u32 	%r107, %r108;
$L__BB1_1:
	setp.ge.s32 	%p1, %r3, %r42;
	shr.u32 	%r6, %r107, 5;
	setp.ge.s32 	%p2, %r6, %r41;
	mov.f32 	%f78, 0f00000000;
	or.pred  	%p3, %p2, %p1;
	@%p3 bra 	$L__BB1_3;
	add.s32 	%r47, %r4, %r6;
	mad.lo.s32 	%r48, %r47, %r42, %r3;
	mul.wide.u32 	%rd7, %r48, 4;
	add.s64 	%rd8, %rd1, %rd7;
	ld.global.nc.f32 	%f78, [%rd8];
$L__BB1_3:
	shl.b32 	%r49, %r107, 2;
	mov.u32 	%r50, smem;
	add.s32 	%r51, %r50, %r49;
	st.shared.f32 	[%r51], %f78;
	add.s32 	%r7, %r107, 256;
	setp.lt.u32 	%p4, %r107, 768;
	mov.u32 	%r107, %r7;
	@%p4 bra 	$L__BB1_1;
	and.b32  	%r8, %r108, 127;
	cvta.to.global.u64 	%rd2, %rd4;
$L__BB1_5:
	shr.u32 	%r10, %r108, 7;
	setp.ge.s32 	%p5, %r10, %r41;
	mov.f32 	%f79, 0f00000000;
	@%p5 bra 	$L__BB1_7;
	add.s32 	%r52, %r4, %r10;
	mad.lo.s32 	%r53, %r52, %r43, %r8;
	mul.wide.s32 	%rd9, %r53, 4;
	add.s64 	%rd10, %rd2, %rd9;
	ld.global.nc.f32 	%f79, [%rd10];
$L__BB1_7:
	shl.b32 	%r54, %r108, 2;
	add.s32 	%r56, %r50, %r54;
	st.shared.f32 	[%r56+4096], %f79;
	add.s32 	%r11, %r108, 256;
	setp.lt.u32 	%p6, %r108, 3840;
	mov.u32 	%r108, %r11;
	@%p6 bra 	$L__BB1_5;
	bar.sync 	0;
	mul.lo.s32 	%r12, %r43, %r42;
	setp.ge.s32 	%p7, %r109, %r12;
	@%p7 bra 	$L__BB1_25;
	not.b32 	%r57, %r3;
	add.s32 	%r13, %r41, %r57;
	shr.u32 	%r58, %r13, 5;
	add.s32 	%r59, %r58, 1;
	and.b32  	%r14, %r59, 7;
	add.s32 	%r15, %r14, -1;
	and.b32  	%r16, %r59, 3;
	and.b32  	%r17, %r13, 96;
	and.b32  	%r18, %r13, 32;
	and.b32  	%r60, %r59, 268435448;
	neg.s32 	%r19, %r60;
	shl.b32 	%r61, %r3, 7;
	add.s32 	%r63, %r61, %r50;
	add.s32 	%r20, %r63, 16384;
	shl.b32 	%r64, %r3, 9;
	add.s32 	%r65, %r64, %r50;
	add.s32 	%r21, %r65, 69632;
	cvta.to.global.u64 	%rd3, %rd5;
$L__BB1_10:
	setp.ge.s32 	%p8, %r3, %r41;
	div.s32 	%r23, %r109, %r43;
	mul.lo.s32 	%r66, %r23, %r43;
	sub.s32 	%r24, %r109, %r66;
	mov.f32 	%f87, 0f00000000;
	@%p8 bra 	$L__BB1_22;
	setp.lt.u32 	%p9, %r13, 224;
	mov.f32 	%f87, 0f00000000;
	mov.u32 	%r116, %r3;
	@%p9 bra 	$L__BB1_14;
	shl.b32 	%r67, %r23, 2;
	add.s32 	%r114, %r20, %r67;
	shl.b32 	%r68, %r24, 2;
	add.s32 	%r113, %r21, %r68;
	mov.f32 	%f87, 0f00000000;
	mov.u32 	%r115, %r19;
	mov.u32 	%r116, %r3;
$L__BB1_13:
	.pragma "nounroll";
	ld.shared.f32 	%f24, [%r114+-16384];
	ld.shared.f32 	%f25, [%r113+-65536];
	fma.rn.f32 	%f26, %f24, %f25, %f87;
	ld.shared.f32 	%f27, [%r114+-12288];
	ld.shared.f32 	%f28, [%r113+-49152];
	fma.rn.f32 	%f29, %f27, %f28, %f26;
	ld.shared.f32 	%f30, [%r114+-8192];
	ld.shared.f32 	%f31, [%r113+-32768];
	fma.rn.f32 	%f32, %f30, %f31, %f29;
	ld.shared.f32 	%f33, [%r114+-4096];
	ld.shared.f32 	%f34, [%r113+-16384];
	fma.rn.f32 	%f35, %f33, %f34, %f32;
	ld.shared.f32 	%f36, [%r114];
	ld.shared.f32 	%f37, [%r113];
	fma.rn.f32 	%f38, %f36, %f37, %f35;
	ld.shared.f32 	%f39, [%r114+4096];
	ld.shared.f32 	%f40, [%r113+16384];
	fma.rn.f32 	%f41, %f39, %f40, %f38;
	ld.shared.f32 	%f42, [%r114+8192];
	ld.shared.f32 	%f43, [%r113+32768];
	fma.rn.f32 	%f44, %f42, %f43, %f41;
	ld.shared.f32 	%f45, [%r114+12288];
	ld.shared.f32 	%f46, [%r113+49152];
	fma.rn.f32 	%f87, %f45, %f46, %f44;
	add.s32 	%r116, %r116, 256;
	add.s32 	%r115, %r115, 8;
	add.s32 	%r114, %r114, 32768;
	add.s32 	%r113, %r113, 131072;
	setp.eq.s32 	%p10, %r115, 0;
	@%p10 bra 	$L__BB1_14;
	bra.uni 	$L__BB1_13;
$L__BB1_14:
	setp.eq.s32 	%p11, %r14, 0;
	@%p11 bra 	$L__BB1_22;
	setp.lt.u32 	%p12, %r15, 3;
	@%p12 bra 	$L__BB1_17;
	shl.b32 	%r69, %r116, 5;
	add.s32 	%r70, %r69, %r23;
	shl.b32 	%r71, %r70, 2;
	mov.u32 	%r72, smem;
	add.s32 	%r73, %r72, %r71;
	ld.shared.f32 	%f48, [%r73];
	shl.b32 	%r74, %r116, 7;
	add.s32 	%r75, %r74, %r24;
	shl.b32 	%r76, %r75, 2;
	add.s32 	%r77, %r72, %r76;
	ld.shared.f32 	%f49, [%r77+4096];
	fma.rn.f32 	%f50, %f48, %f49, %f87;
	ld.shared.f32 	%f51, [%r73+4096];
	ld.shared.f32 	%f52, [%r77+20480];
	fma.rn.f32 	%f53, %f51, %f52, %f50;
	ld.shared.f32 	%f54, [%r73+8192];
	ld.shared.f32 	%f55, [%r77+36864];
	fma.rn.f32 	%f56, %f54, %f55, %f53;
	ld.shared.f32 	%f57, [%r73+12288];
	ld.shared.f32 	%f58, [%r77+53248];
	fma.rn.f32 	%f87, %f57, %f58, %f56;
	add.s32 	%r116, %r116, 128;
$L__BB1_17:
	setp.eq.s32 	%p13, %r16, 0;
	@%p13 bra 	$L__BB1_22;
	setp.eq.s32 	%p14, %r17, 0;
	@%p14 bra 	$L__BB1_20;
	shl.b32 	%r78, %r116, 5;
	add.s32 	%r79, %r78, %r23;
	shl.b32 	%r80, %r79, 2;
	mov.u32 	%r81, smem;
	add.s32 	%r82, %r81, %r80;
	ld.shared.f32 	%f60, [%r82];
	shl.b32 	%r83, %r116, 7;
	add.s32 	%r84, %r83, %r24;
	shl.b32 	%r85, %r84, 2;
	add.s32 	%r86, %r81, %r85;
	ld.shared.f32 	%f61, [%r86+4096];
	fma.rn.f32 	%f62, %f60, %f61, %f87;
	ld.shared.f32 	%f63, [%r82+4096];
	ld.shared.f32 	%f64, [%r86+20480];
	fma.rn.f32 	%f87, %f63, %f64, %f62;
	add.s32 	%r116, %r116, 64;
$L__BB1_20:
	setp.ne.s32 	%p15, %r18, 0;
	@%p15 bra 	$L__BB1_22;
	shl.b32 	%r87, %r116, 5;
	add.s32 	%r88, %r87, %r23;
	shl.b32 	%r89, %r88, 2;
	mov.u32 	%r90, smem;
	add.s32 	%r91, %r90, %r89;
	ld.shared.f32 	%f65, [%r91];
	shl.b32 	%r92, %r116, 7;
	add.s32 	%r93, %r92, %r24;
	shl.b32 	%r94, %r93, 2;
	add.s32 	%r95, %r90, %r94;
	ld.shared.f32 	%f66, [%r95+4096];
	fma.rn.f32 	%f87, %f65, %f66, %f87;
$L__BB1_22:
	setp.ne.s32 	%p16, %r3, 0;
	mov.b32 	%r96, %f87;
	shfl.sync.down.b32	%r97|%p17, %r96, 16, 31, -1;
	mov.b32 	%f67, %r97;
	add.f32 	%f68, %f87, %f67;
	mov.b32 	%r98, %f68;
	shfl.sync.down.b32	%r99|%p18, %r98, 8, 31, -1;
	mov.b32 	%f69, %r99;
	add.f32 	%f70, %f68, %f69;
	mov.b32 	%r100, %f70;
	shfl.sync.down.b32	%r101|%p19, %r100, 4, 31, -1;
	mov.b32 	%f71, %r101;
	add.f32 	%f72, %f70, %f71;
	mov.b32 	%r102, %f72;
	shfl.sync.down.b32	%r103|%p20, %r102, 2, 31, -1;
	mov.b32 	%f73, %r103;
	add.f32 	%f74, %f72, %f73;
	mov.b32 	%r104, %f74;
	shfl.sync.down.b32	%r105|%p21, %r104, 1, 31, -1;
	mov.b32 	%f75, %r105;
	add.f32 	%f76, %f74, %f75;
	setp.eq.f32 	%p22, %f76, 0f00000000;
	or.pred  	%p23, %p16, %p22;
	@%p23 bra 	$L__BB1_24;
	mad.lo.s32 	%r106, %r23, %r43, %r24;
	mul.wide.s32 	%rd11, %r106, 4;
	add.s64 	%rd12, %rd3, %rd11;
	atom.global.add.f32 	%f77, [%rd12], %f76;
$L__BB1_24:
	add.s32 	%r109, %r109, 8;
	setp.lt.s32 	%p24, %r109, %r12;
	@%p24 bra 	$L__BB1_10;
$L__BB1_25:
	ret;

}
	// .globl	_Z22kernel_block_reductionPKfS0_Pfiiii
.visible .entry _Z22kernel_block_reductionPKfS0_Pfiiii(
	.param .u64 .ptr .align 1 _Z22kernel_block_reductionPKfS0_Pfiiii_param_0,
	.param .u64 .ptr .align 1 _Z22kernel_block_reductionPKfS0_Pfiiii_param_1,
	.param .u64 .ptr .align 1 _Z22kernel_block_reductionPKfS0_Pfiiii_param_2,
	.param .u32 _Z22kernel_block_reductionPKfS0_Pfiiii_param_3,
	.param .u32 _Z22kernel_block_reductionPKfS0_Pfiiii_param_4,
	.param .u32 _Z22kernel_block_reductionPKfS0_Pfiiii_param_5,
	.param .u32 _Z22kernel_block_reductionPKfS0_Pfiiii_param_6
)
.maxntid 256
{
	.reg .pred 	%p<59>;
	.reg .b32 	%r<229>;
	.reg .b32 	%f<105>;
	.reg .b64 	%rd<23>;

	ld.param.u64 	%rd10, [_Z22kernel_block_reductionPKfS0_Pfiiii_param_0];
	ld.param.u64 	%rd9, [_Z22kernel_block_reductionPKfS0_Pfiiii_param_1];
	ld.param.u64 	%rd11, [_Z22kernel_block_reductionPKfS0_Pfiiii_param_2];
	ld.param.u32 	%r87, [_Z22kernel_block_reductionPKfS0_Pfiiii_param_3];
	ld.param.u32 	%r88, [_Z22kernel_block_reductionPKfS0_Pfiiii_param_4];
	ld.param.u32 	%r89, [_Z22kernel_block_reductionPKfS0_Pfiiii_param_5];
	ld.param.u32 	%r90, [_Z22kernel_block_reductionPKfS0_Pfiiii_param_6];
	cvta.to.global.u64 	%rd1, %rd10;
	cvta.to.global.u64 	%rd2, %rd11;
	mov.u32 	%r226, %tid.x;
	mov.u32 	%r91, %ctaid.x;
	rem.u32 	%r92, %r91, %r90;
	shl.b32 	%r2, %r92, 5;
	and.b32  	%r3, %r226, 31;
	mov.u32 	%r203, %r226;
$L__BB2_1:
	setp.ge.s32 	%p1, %r3, %r88;
	shr.u32 	%r5, %r203, 5;
	setp.ge.s32 	%p2, %r5, %r87;
	mov.f32 	%f95, 0f00000000;
	or.pred  	%p3, %p2, %p1;
	@%p3 bra 	$L__BB2_3;
	add.s32 	%r93, %r2, %r5;
	mad.lo.s32 	%r94, %r93, %r88, %r3;
	mul.wide.u32 	%rd12, %r94, 4;
	add.s64 	%rd13, %rd1, %rd12;
	ld.global.nc.f32 	%f95, [%rd13];
$L__BB2_3:
	shl.b32 	%r95, %r203, 2;
	mov.u32 	%r96, smem;
	add.s32 	%r97, %r96, %r95;
	st.shared.f32 	[%r97], %f95;
	add.s32 	%r6, %r203, 256;
	setp.lt.u32 	%p4, %r203, 768;
	mov.u32 	%r203, %r6;
	@%p4 bra 	$L__BB2_1;
	and.b32  	%r7, %r226, 127;
	cvta.to.global.u64 	%rd3, %rd9;
	mov.u32 	%r204, %r226;
$L__BB2_5:
	shr.u32 	%r13, %r204, 7;
	setp.ge.s32 	%p5, %r13, %r87;
	mov.f32 	%f96, 0f00000000;
	@%p5 bra 	$L__BB2_7;
	add.s32 	%r98, %r2, %r13;
	mad.lo.s32 	%r99, %r98, %r89, %r7;
	mul.wide.s32 	%rd14, %r99, 4;
	add.s64 	%rd15, %rd3, %rd14;
	ld.global.nc.f32 	%f96, [%rd15];
$L__BB2_7:
	shl.b32 	%r100, %r204, 2;
	add.s32 	%r102, %r96, %r100;
	st.shared.f32 	[%r102+4096], %f96;
	add.s32 	%r14, %r204, 256;
	setp.lt.u32 	%p6, %r204, 3840;
	mov.u32 	%r204, %r14;
	@%p6 bra 	$L__BB2_5;
	mul.lo.s32 	%r8, %r89, %r88;
	setp.ge.s32 	%p7, %r226, %r8;
	@%p7 bra 	$L__BB2_21;
	not.b32 	%r103, %r226;
	add.s32 	%r104, %r8, %r103;
	shr.u32 	%r105, %r104, 8;
	add.s32 	%r9, %r105, 1;
	and.b32  	%r10, %r9, 15;
	setp.lt.u32 	%p8, %r104, 3840;
	mov.u32 	%r207, %r226;
	@%p8 bra 	$L__BB2_12;
	and.b32  	%r11, %r9, 33554416;
	mov.b32 	%r206, 0;
	mov.u32 	%r207, %r226;
$L__BB2_11:
	.pragma "nounroll";
	shl.b32 	%r107, %r207, 2;
	add.s32 	%r109, %r96, %r107;
	mov.b32 	%r110, 0;
	st.shared.u32 	[%r109+20480], %r110;
	st.shared.u32 	[%r109+21504], %r110;
	st.shared.u32 	[%r109+22528], %r110;
	st.shared.u32 	[%r109+23552], %r110;
	st.shared.u32 	[%r109+24576], %r110;
	st.shared.u32 	[%r109+25600], %r110;
	st.shared.u32 	[%r109+26624], %r110;
	st.shared.u32 	[%r109+27648], %r110;
	st.shared.u32 	[%r109+28672], %r110;
	st.shared.u32 	[%r109+29696], %r110;
	st.shared.u32 	[%r109+30720], %r110;
	st.shared.u32 	[%r109+31744], %r110;
	st.shared.u32 	[%r109+32768], %r110;
	st.shared.u32 	[%r109+33792], %r110;
	st.shared.u32 	[%r109+34816], %r110;
	st.shared.u32 	[%r109+35840], %r110;
	add.s32 	%r207, %r207, 4096;
	add.s32 	%r206, %r206, 16;
	setp.ne.s32 	%p9, %r206, %r11;
	@%p9 bra 	$L__BB2_11;
$L__BB2_12:
	setp.eq.s32 	%p10, %r10, 0;
	@%p10 bra 	$L__BB2_21;
	and.b32  	%r20, %r9, 7;
	setp.lt.u32 	%p11, %r10, 8;
	@%p11 bra 	$L__BB2_15;
	shl.b32 	%r111, %r207, 2;
	add.s32 	%r113, %r96, %r111;
	mov.b32 	%r114, 0;
	st.shared.u32 	[%r113+20480], %r114;
	st.shared.u32 	[%r113+21504], %r114;
	st.shared.u32 	[%r113+22528], %r114;
	st.shared.u32 	[%r113+23552], %r114;
	st.shared.u32 	[%r113+24576], %r114;
	st.shared.u32 	[%r113+25600], %r114;
	st.shared.u32 	[%r113+26624], %r114;
	st.shared.u32 	[%r113+27648], %r114;
	add.s32 	%r207, %r207, 2048;
$L__BB2_15:
	setp.eq.s32 	%p12, %r20, 0;
	@%p12 bra 	$L__BB2_21;
	and.b32  	%r23, %r9, 3;
	setp.lt.u32 	%p13, %r20, 4;
	@%p13 bra 	$L__BB2_18;
	shl.b32 	%r115, %r207, 2;
	add.s32 	%r117, %r96, %r115;
	mov.b32 	%r118, 0;
	st.shared.u32 	[%r117+20480], %r118;
	st.shared.u32 	[%r117+21504], %r118;
	st.shared.u32 	[%r117+22528], %r118;
	st.shared.u32 	[%r117+23552], %r118;
	add.s32 	%r207, %r207, 1024;
$L__BB2_18:
	setp.eq.s32 	%p14, %r23, 0;
	@%p14 bra 	$L__BB2_21;
	mov.b32 	%r211, 0;
$L__BB2_20:
	.pragma "nounroll";
	shl.b32 	%r120, %r207, 2;
	add.s32 	%r122, %r96, %r120;
	mov.b32 	%r123, 0;
	st.shared.u32 	[%r122+20480], %r123;
	add.s32 	%r207, %r207, 256;
	add.s32 	%r211, %r211, 1;
	setp.ne.s32 	%p15, %r211, %r23;
	@%p15 bra 	$L__BB2_20;
$L__BB2_21:
	bar.sync 	0;
	add.s32 	%r124, %r8, 255;
	shr.s32 	%r125, %r124, 31;
	shr.u32 	%r126, %r125, 24;
	add.s32 	%r127, %r124, %r126;
	shr.s32 	%r30, %r127, 8;
	setp.lt.s32 	%p16, %r8, 1;
	@%p16 bra 	$L__BB2_54;
	setp.lt.s32 	%p17, %r87, 1;
	@%p17 bra 	$L__BB2_38;
	max.s32 	%r31, %r30, 1;
	and.b32  	%r32, %r87, 7;
	add.s32 	%r33, %r32, -1;
	and.b32  	%r34, %r87, 3;
	and.b32  	%r35, %r87, 2147483640;
	and.b32  	%r36, %r87, 1;
	neg.s32 	%r37, %r35;
	mov.b32 	%r212, 0;
$L__BB2_24:
	shl.b32 	%r148, %r212, 8;
	or.b32  	%r39, %r148, %r226;
	setp.ge.s32 	%p27, %r39, %r8;
	@%p27 bra 	$L__BB2_37;
	setp.lt.u32 	%p28, %r87, 8;
	div.s32 	%r40, %r39, %r89;
	mul.lo.s32 	%r150, %r40, %r89;
	sub.s32 	%r41, %r39, %r150;
	mov.f32 	%f104, 0f00000000;
	mov.b32 	%r217, 0;
	@%p28 bra 	$L__BB2_28;
	shl.b32 	%r151, %r40, 2;
	add.s32 	%r153, %r96, %r151;
	add.s32 	%r214, %r153, 512;
	shl.b32 	%r154, %r41, 2;
	add.s32 	%r155, %r96, %r154;
	add.s32 	%r213, %r155, 7680;
	mov.f32 	%f104, 0f00000000;
	mov.u32 	%r215, %r37;
$L__BB2_27:
	.pragma "nounroll";
	ld.shared.f32 	%f37, [%r214+-512];
	ld.shared.f32 	%f38, [%r213+-3584];
	fma.rn.f32 	%f39, %f37, %f38, %f104;
	ld.shared.f32 	%f40, [%r214+-384];
	ld.shared.f32 	%f41, [%r213+-3072];
	fma.rn.f32 	%f42, %f40, %f41, %f39;
	ld.shared.f32 	%f43, [%r214+-256];
	ld.shared.f32 	%f44, [%r213+-2560];
	fma.rn.f32 	%f45, %f43, %f44, %f42;
	ld.shared.f32 	%f46, [%r214+-128];
	ld.shared.f32 	%f47, [%r213+-2048];
	fma.rn.f32 	%f48, %f46, %f47, %f45;
	ld.shared.f32 	%f49, [%r214];
	ld.shared.f32 	%f50, [%r213+-1536];
	fma.rn.f32 	%f51, %f49, %f50, %f48;
	ld.shared.f32 	%f52, [%r214+128];
	ld.shared.f32 	%f53, [%r213+-1024];
	fma.rn.f32 	%f54, %f52, %f53, %f51;
	ld.shared.f32 	%f55, [%r214+256];
	ld.shared.f32 	%f56, [%r213+-512];
	fma.rn.f32 	%f57, %f55, %f56, %f54;
	ld.shared.f32 	%f58, [%r214+384];
	ld.shared.f32 	%f59, [%r213];
	fma.rn.f32 	%f104, %f58, %f59, %f57;
	add.s32 	%r215, %r215, 8;
	add.s32 	%r214, %r214, 1024;
	add.s32 	%r213, %r213, 4096;
	setp.ne.s32 	%p29, %r215, 0;
	mov.u32 	%r217, %r35;
	@%p29 bra 	$L__BB2_27;
$L__BB2_28:
	setp.eq.s32 	%p30, %r32, 0;
	@%p30 bra 	$L__BB2_36;
	setp.lt.u32 	%p31, %r33, 3;
	@%p31 bra 	$L__BB2_31;
	shl.b32 	%r156, %r217, 5;
	add.s32 	%r157, %r156, %r40;
	shl.b32 	%r158, %r157, 2;
	add.s32 	%r160, %r96, %r158;
	ld.shared.f32 	%f61, [%r160];
	shl.b32 	%r161, %r217, 7;
	add.s32 	%r162, %r161, %r41;
	shl.b32 	%r163, %r162, 2;
	add.s32 	%r164, %r96, %r163;
	ld.shared.f32 	%f62, [%r164+4096];
	fma.rn.f32 	%f63, %f61, %f62, %f104;
	ld.shared.f32 	%f64, [%r160+128];
	ld.shared.f32 	%f65, [%r164+4608];
	fma.rn.f32 	%f66, %f64, %f65, %f63;
	ld.shared.f32 	%f67, [%r160+256];
	ld.shared.f32 	%f68, [%r164+5120];
	fma.rn.f32 	%f69, %f67, %f68, %f66;
	ld.shared.f32 	%f70, [%r160+384];
	ld.shared.f32 	%f71, [%r164+5632];
	fma.rn.f32 	%f104, %f70, %f71, %f69;
	add.s32 	%r217, %r217, 4;
$L__BB2_31:
	setp.eq.s32 	%p32, %r34, 0;
	@%p32 bra 	$L__BB2_36;
	setp.eq.s32 	%p33, %r34, 1;
	@%p33 bra 	$L__BB2_34;
	shl.b32 	%r165, %r217, 5;
	add.s32 	%r166, %r165, %r40;
	shl.b32 	%r167, %r166, 2;
	add.s32 	%r169, %r96, %r167;
	ld.shared.f32 	%f73, [%r169];
	shl.b32 	%r170, %r217, 7;
	add.s32 	%r171, %r170, %r41;
	shl.b32 	%r172, %r171, 2;
	add.s32 	%r173, %r96, %r172;
	ld.shared.f32 	%f74, [%r173+4096];
	fma.rn.f32 	%f75, %f73, %f74, %f104;
	ld.shared.f32 	%f76, [%r169+128];
	ld.shared.f32 	%f77, [%r173+4608];
	fma.rn.f32 	%f104, %f76, %f77, %f75;
	add.s32 	%r217, %r217, 2;
$L__BB2_34:
	setp.eq.s32 	%p34, %r36, 0;
	@%p34 bra 	$L__BB2_36;
	shl.b32 	%r174, %r217, 5;
	add.s32 	%r175, %r174, %r40;
	shl.b32 	%r176, %r175, 2;
	add.s32 	%r178, %r96, %r176;
	ld.shared.f32 	%f78, [%r178];
	shl.b32 	%r179, %r217, 7;
	add.s32 	%r180, %r179, %r41;
	shl.b32 	%r181, %r180, 2;
	add.s32 	%r182, %r96, %r181;
	ld.shared.f32 	%f79, [%r182+4096];
	fma.rn.f32 	%f104, %f78, %f79, %f104;
$L__BB2_36:
	shl.b32 	%r183, %r39, 2;
	add.s32 	%r185, %r96, %r183;
	st.shared.f32 	[%r185+20480], %f104;
$L__BB2_37:
	add.s32 	%r212, %r212, 1;
	setp.eq.s32 	%p35, %r212, %r31;
	@%p35 bra 	$L__BB2_54;
	bra.uni 	$L__BB2_24;
$L__BB2_38:
	max.s32 	%r56, %r30, 1;
	and.b32  	%r57, %r56, 3;
	setp.lt.u32 	%p18, %r8, 769;
	mov.b32 	%r221, 0;
	@%p18 bra 	$L__BB2_49;
	and.b32  	%r221, %r56, 8388604;
	mov.b32 	%r219, 0;
$L__BB2_40:
	shl.b32 	%r130, %r219, 8;
	or.b32  	%r60, %r130, %r226;
	setp.ge.s32 	%p19, %r60, %r8;
	shl.b32 	%r131, %r60, 2;
	add.s32 	%r133, %r96, %r131;
	add.s32 	%r61, %r133, 20480;
	@%p19 bra 	$L__BB2_42;
	mov.b32 	%r134, 0;
	st.shared.u32 	[%r61], %r134;
$L__BB2_42:
	add.s32 	%r135, %r60, 256;
	setp.ge.s32 	%p20, %r135, %r8;
	@%p20 bra 	$L__BB2_44;
	mov.b32 	%r136, 0;
	st.shared.u32 	[%r61+1024], %r136;
$L__BB2_44:
	add.s32 	%r137, %r60, 512;
	setp.ge.s32 	%p21, %r137, %r8;
	@%p21 bra 	$L__BB2_46;
	mov.b32 	%r138, 0;
	st.shared.u32 	[%r61+2048], %r138;
$L__BB2_46:
	add.s32 	%r139, %r60, 768;
	setp.ge.s32 	%p22, %r139, %r8;
	@%p22 bra 	$L__BB2_48;
	mov.b32 	%r140, 0;
	st.shared.u32 	[%r61+3072], %r140;
$L__BB2_48:
	add.s32 	%r219, %r219, 4;
	setp.ne.s32 	%p23, %r219, %r221;
	@%p23 bra 	$L__BB2_40;
$L__BB2_49:
	setp.eq.s32 	%p24, %r57, 0;
	@%p24 bra 	$L__BB2_54;
	mov.b32 	%r222, 0;
$L__BB2_51:
	.pragma "nounroll";
	shl.b32 	%r142, %r221, 8;
	or.b32  	%r66, %r142, %r226;
	setp.ge.s32 	%p25, %r66, %r8;
	@%p25 bra 	$L__BB2_53;
	shl.b32 	%r143, %r66, 2;
	add.s32 	%r145, %r96, %r143;
	mov.b32 	%r146, 0;
	st.shared.u32 	[%r145+20480], %r146;
$L__BB2_53:
	add.s32 	%r221, %r221, 1;
	add.s32 	%r222, %r222, 1;
	setp.ne.s32 	%p26, %r222, %r57;
	@%p26 bra 	$L__BB2_51;
$L__BB2_54:
	setp.ge.s32 	%p36, %r226, %r8;
	bar.sync 	0;
	@%p36 bra 	$L__BB2_95;
	not.b32 	%r186, %r226;
	add.s32 	%r69, %r8, %r186;
	shr.u32 	%r187, %r69, 8;
	add.s32 	%r70, %r187, 1;
	and.b32  	%r71, %r70, 7;
	setp.lt.u32 	%p37, %r69, 1792;
	@%p37 bra 	$L__BB2_74;
	and.b32  	%r188, %r70, 33554424;
	neg.s32 	%r224, %r188;
	shl.b32 	%r189, %r226, 2;
	add.s32 	%r191, %r189, %r96;
	add.s32 	%r223, %r191, 27648;
	mul.wide.u32 	%rd16, %r226, 4;
	add.s64 	%rd17, %rd16, %rd2;
	add.s64 	%rd22, %rd17, 4096;
$L__BB2_57:
	.pragma "nounroll";
	ld.shared.f32 	%f17, [%r223+-7168];
	setp.eq.f32 	%p38, %f17, 0f00000000;
	@%p38 bra 	$L__BB2_59;
	atom.global.add.f32 	%f80, [%rd22+-4096], %f17;
$L__BB2_59:
	ld.shared.f32 	%f18, [%r223+-6144];
	setp.eq.f32 	%p39, %f18, 0f00000000;
	@%p39 bra 	$L__BB2_61;
	atom.global.add.f32 	%f81, [%rd22+-3072], %f18;
$L__BB2_61:
	ld.shared.f32 	%f19, [%r223+-5120];
	setp.eq.f32 	%p40, %f19, 0f00000000;
	@%p40 bra 	$L__BB2_63;
	atom.global.add.f32 	%f82, [%rd22+-2048], %f19;
$L__BB2_63:
	ld.shared.f32 	%f20, [%r223+-4096];
	setp.eq.f32 	%p41, %f20, 0f00000000;
	@%p41 bra 	$L__BB2_65;
	atom.global.add.f32 	%f83, [%rd22+-1024], %f20;
$L__BB2_65:
	ld.shared.f32 	%f21, [%r223+-3072];
	setp.eq.f32 	%p42, %f21, 0f00000000;
	@%p42 bra 	$L__BB2_67;
	atom.global.add.f32 	%f84, [%rd22], %f21;
$L__BB2_67:
	ld.shared.f32 	%f22, [%r223+-2048];
	setp.eq.f32 	%p43, %f22, 0f00000000;
	@%p43 bra 	$L__BB2_69;
	atom.global.add.f32 	%f85, [%rd22+1024], %f22;
$L__BB2_69:
	ld.shared.f32 	%f23, [%r223+-1024];
	setp.eq.f32 	%p44, %f23, 0f00000000;
	@%p44 bra 	$L__BB2_71;
	atom.global.add.f32 	%f86, [%rd22+2048], %f23;
$L__BB2_71:
	ld.shared.f32 	%f24, [%r223];
	setp.eq.f32 	%p45, %f24, 0f00000000;
	@%p45 bra 	$L__BB2_73;
	atom.global.add.f32 	%f87, [%rd22+3072], %f24;
$L__BB2_73:
	add.s32 	%r226, %r226, 2048;
	add.s32 	%r224, %r224, 8;
	add.s32 	%r223, %r223, 8192;
	add.s64 	%rd22, %rd22, 8192;
	setp.ne.s32 	%p46, %r224, 0;
	@%p46 bra 	$L__BB2_57;
$L__BB2_74:
	setp.eq.s32 	%p47, %r71, 0;
	@%p47 bra 	$L__BB2_95;
	setp.lt.u32 	%p48, %r71, 4;
	@%p48 bra 	$L__BB2_85;
	shl.b32 	%r192, %r226, 2;
	add.s32 	%r194, %r96, %r192;
	add.s32 	%r81, %r194, 20480;
	ld.shared.f32 	%f25, [%r194+20480];
	setp.eq.f32 	%p49, %f25, 0f00000000;
	mul.wide.u32 	%rd18, %r226, 4;
	add.s64 	%rd7, %rd2, %rd18;
	@%p49 bra 	$L__BB2_78;
	atom.global.add.f32 	%f88, [%rd7], %f25;
$L__BB2_78:
	ld.shared.f32 	%f26, [%r81+1024];
	setp.eq.f32 	%p50, %f26, 0f00000000;
	@%p50 bra 	$L__BB2_80;
	atom.global.add.f32 	%f89, [%rd7+1024], %f26;
$L__BB2_80:
	ld.shared.f32 	%f27, [%r81+2048];
	setp.eq.f32 	%p51, %f27, 0f00000000;
	@%p51 bra 	$L__BB2_82;
	atom.global.add.f32 	%f90, [%rd7+2048], %f27;
$L__BB2_82:
	ld.shared.f32 	%f28, [%r81+3072];
	setp.eq.f32 	%p52, %f28, 0f00000000;
	@%p52 bra 	$L__BB2_84;
	atom.global.add.f32 	%f91, [%rd7+3072], %f28;
$L__BB2_84:
	add.s32 	%r226, %r226, 1024;
$L__BB2_85:
	and.b32  	%r195, %r70, 3;
	setp.eq.s32 	%p53, %r195, 0;
	@%p53 bra 	$L__BB2_95;
	setp.eq.s32 	%p54, %r195, 1;
	@%p54 bra 	$L__BB2_92;
	shl.b32 	%r196, %r226, 2;
	add.s32 	%r198, %r96, %r196;
	add.s32 	%r84, %r198, 20480;
	ld.shared.f32 	%f29, [%r198+20480];
	setp.eq.f32 	%p55, %f29, 0f00000000;
	mul.wide.u32 	%rd19, %r226, 4;
	add.s64 	%rd8, %rd2, %rd19;
	@%p55 bra 	$L__BB2_89;
	atom.global.add.f32 	%f92, [%rd8], %f29;
$L__BB2_89:
	ld.shared.f32 	%f30, [%r84+1024];
	setp.eq.f32 	%p56, %f30, 0f00000000;
	@%p56 bra 	$L__BB2_91;
	atom.global.add.f32 	%f93, [%rd8+1024], %f30;
$L__BB2_91:
	add.s32 	%r226, %r226, 512;
$L__BB2_92:
	and.b32  	%r199, %r69, 256;
	setp.ne.s32 	%p57, %r199, 0;
	@%p57 bra 	$L__BB2_95;
	shl.b32 	%r200, %r226, 2;
	add.s32 	%r202, %r96, %r200;
	ld.shared.f32 	%f31, [%r202+20480];
	setp.eq.f32 	%p58, %f31, 0f00000000;
	@%p58 bra 	$L__BB2_95;
	mul.wide.u32 	%rd20, %r226, 4;
	add.s64 	%rd21, %rd2, %rd20;
	atom.global.add.f32 	%f94, [%rd21], %f31;
$L__BB2_95:
	ret;

}
	// .globl	_Z32kernel_split_accumulator_computePKfS0_Pfiiii
.visible .entry _Z32kernel_split_accumulator_computePKfS0_Pfiiii(
	.param .u64 .ptr .align 1 _Z32kernel_split_accumulator_computePKfS0_Pfiiii_param_0,
	.param .u64 .ptr .align 1 _Z32kernel_split_accumulator_computePKfS0_Pfiiii_param_1,
	.param .u64 .ptr .align 1 _Z32kernel_split_accumulator_computePKfS0_Pfiiii_param_2,
	.param .u32 _Z32kernel_split_accumulator_computePKfS0_Pfiiii_param_3,
	.param .u32 _Z32kernel_split_accumulator_computePKfS0_Pfiiii_param_4,
	.param .u32 _Z32kernel_split_accumulator_computePKfS0_Pfiiii_param_5,
	.param .u32 _Z32kernel_split_accumulator_computePKfS0_Pfiiii_param_6
)
.maxntid 256
{
	.reg .pred 	%p<19>;
	.reg .b32 	%r<100>;
	.reg .b32 	%f<75>;
	.reg .b64 	%rd<16>;

	ld.param.u64 	%rd7, [_Z32kernel_split_accumulator_computePKfS0_Pfiiii_param_0];
	ld.param.u64 	%rd5, [_Z32kernel_split_accumulator_computePKfS0_Pfiiii_param_1];
	ld.param.u64 	%rd6, [_Z32kernel_split_accumulator_computePKfS0_Pfiiii_param_2];
	ld.param.u32 	%r38, [_Z32kernel_split_accumulator_computePKfS0_Pfiiii_param_3];
	ld.param.u32 	%r39, [_Z32kernel_split_accumulator_computePKfS0_Pfiiii_param_4];
	ld.param.u32 	%r40, [_Z32kernel_split_accumulator_computePKfS0_Pfiiii_param_5];
	cvta.to.global.u64 	%rd1, %rd7;
	mov.u32 	%r1, %tid.x;
	mov.u32 	%r2, %ctaid.x;
	shl.b32 	%r3, %r2, 5;
	and.b32  	%r4, %r1, 31;
	mov.u32 	%r90, %r1;
$L__BB3_1:
	setp.ge.s32 	%p1, %r4, %r39;
	shr.u32 	%r41, %r90, 5;
	add.s32 	%r6, %r41, %r3;
	setp.ge.s32 	%p2, %r6, %r38;
	mov.f32 	%f65, 0f00000000;
	or.pred  	%p3, %p1, %p2;
	@%p3 bra 	$L__BB3_3;
	mad.lo.s32 	%r42, %r6, %r39, %r4;
	mul.wide.u32 	%rd8, %r42, 4;
	add.s64 	%rd9, %rd1, %rd8;
	ld.global.nc.f32 	%f65, [%rd9];
$L__BB3_3:
	shl.b32 	%r43, %r90, 2;
	mov.u32 	%r44, smem;
	add.s32 	%r45, %r44, %r43;
	st.shared.f32 	[%r45], %f65;
	add.s32 	%r7, %r90, 256;
	setp.lt.u32 	%p4, %r90, 768;
	mov.u32 	%r90, %r7;
	@%p4 bra 	$L__BB3_1;
	and.b32  	%r8, %r1, 127;
	cvta.to.global.u64 	%rd2, %rd5;
	mov.u32 	%r91, %r1;
$L__BB3_5:
	shr.u32 	%r46, %r91, 7;
	add.s32 	%r10, %r46, %r3;
	setp.ge.s32 	%p5, %r10, %r38;
	mov.f32 	%f66, 0f00000000;
	@%p5 bra 	$L__BB3_7;
	mad.lo.s32 	%r47, %r10, %r40, %r8;
	mul.wide.s32 	%rd10, %r47, 4;
	add.s64 	%rd11, %rd2, %rd10;
	ld.global.nc.f32 	%f66, [%rd11];
$L__BB3_7:
	shl.b32 	%r48, %r91, 2;
	add.s32 	%r50, %r44, %r48;
	st.shared.f32 	[%r50+4096], %f66;
	add.s32 	%r11, %r91, 256;
	setp.lt.u32 	%p6, %r91, 3840;
	mov.u32 	%r91, %r11;
	@%p6 bra 	$L__BB3_5;
	bar.sync 	0;
	sub.s32 	%r12, %r38, %r3;
	setp.lt.s32 	%p7, %r12, 1;
	@%p7 bra 	$L__BB3_26;
	mul.lo.s32 	%r51, %r39, %r2;
	mul.lo.s32 	%r13, %r51, %r40;
	setp.lt.s32 	%p8, %r39, 1;
	@%p8 bra 	$L__BB3_26;
	min.s32 	%r53, %r12, 32;
	max.s32 	%r54, %r53, 1;
	and.b32  	%r14, %r54, 7;
	add.s32 	%r15, %r14, -1;
	and.b32  	%r16, %r54, 3;
	and.b32  	%r17, %r54, 56;
	and.b32  	%r18, %r54, 1;
	neg.s32 	%r19, %r17;
	cvta.to.global.u64 	%rd3, %rd6;
	cvt.s64.s32 	%rd4, %r13;
	mov.b32 	%r92, 0;
$L__BB3_11:
	setp.ge.s32 	%p9, %r1, %r40;
	@%p9 bra 	$L__BB3_25;
	mul.lo.s32 	%r21, %r92, %r40;
	shl.b32 	%r55, %r92, 2;
	add.s32 	%r57, %r44, %r55;
	add.s32 	%r22, %r57, 512;
	mov.u32 	%r93, %r1;
$L__BB3_13:
	setp.lt.u32 	%p10, %r12, 8;
	mov.f32 	%f74, 0f00000000;
	mov.b32 	%r98, 0;
	@%p10 bra 	$L__BB3_16;
	shl.b32 	%r59, %r93, 2;
	add.s32 	%r61, %r44, %r59;
	add.s32 	%r94, %r61, 7680;
	mov.f32 	%f74, 0f00000000;
	mov.u32 	%r95, %r22;
	mov.u32 	%r96, %r19;
$L__BB3_15:
	.pragma "nounroll";
	ld.shared.f32 	%f22, [%r95+-512];
	ld.shared.f32 	%f23, [%r94+-3584];
	fma.rn.f32 	%f24, %f22, %f23, %f74;
	ld.shared.f32 	%f25, [%r95+-384];
	ld.shared.f32 	%f26, [%r94+-3072];
	fma.rn.f32 	%f27, %f25, %f26, %f24;
	ld.shared.f32 	%f28, [%r95+-256];
	ld.shared.f32 	%f29, [%r94+-2560];
	fma.rn.f32 	%f30, %f28, %f29, %f27;
	ld.shared.f32 	%f31, [%r95+-128];
	ld.shared.f32 	%f32, [%r94+-2048];
	fma.rn.f32 	%f33, %f31, %f32, %f30;
	ld.shared.f32 	%f34, [%r95];
	ld.shared.f32 	%f35, [%r94+-1536];
	fma.rn.f32 	%f36, %f34, %f35, %f33;
	ld.shared.f32 	%f37, [%r95+128];
	ld.shared.f32 	%f38, [%r94+-1024];
	fma.rn.f32 	%f39, %f37, %f38, %f36;
	ld.shared.f32 	%f40, [%r95+256];
	ld.shared.f32 	%f41, [%r94+-512];
	fma.rn.f32 	%f42, %f40, %f41, %f39;
	ld.shared.f32 	%f43, [%r95+384];
	ld.shared.f32 	%f44, [%r94];
	fma.rn.f32 	%f74, %f43, %f44, %f42;
	add.s32 	%r96, %r96, 8;
	add.s32 	%r95, %r95, 1024;
	add.s32 	%r94, %r94, 4096;
	setp.ne.s32 	%p11, %r96, 0;
	mov.u32 	%r98, %r17;
	@%p11 bra 	$L__BB3_15;
$L__BB3_16:
	setp.eq.s32 	%p12, %r14, 0;
	@%p12 bra 	$L__BB3_24;
	setp.lt.u32 	%p13, %r15, 3;
	@%p13 bra 	$L__BB3_19;
	shl.b32 	%r62, %r98, 5;
	add.s32 	%r63, %r62, %r92;
	shl.b32 	%r64, %r63, 2;
	add.s32 	%r66, %r44, %r64;
	ld.shared.f32 	%f46, [%r66];
	shl.b32 	%r67, %r98, 7;
	add.s32 	%r68, %r67, %r93;
	shl.b32 	%r69, %r68, 2;
	add.s32 	%r70, %r44, %r69;
	ld.shared.f32 	%f47, [%r70+4096];
	fma.rn.f32 	%f48, %f46, %f47, %f74;
	ld.shared.f32 	%f49, [%r66+128];
	ld.shared.f32 	%f50, [%r70+4608];
	fma.rn.f32 	%f51, %f49, %f50, %f48;
	ld.shared.f32 	%f52, [%r66+256];
	ld.shared.f32 	%f53, [%r70+5120];
	fma.rn.f32 	%f54, %f52, %f53, %f51;
	ld.shared.f32 	%f55, [%r66+384];
	ld.shared.f32 	%f56, [%r70+5632];
	fma.rn.f32 	%f74, %f55, %f56, %f54;
	add.s32 	%r98, %r98, 4;
$L__BB3_19:
	setp.eq.s32 	%p14, %r16, 0;
	@%p14 bra 	$L__BB3_24;
	setp.eq.s32 	%p15, %r16, 1;
	@%p15 bra 	$L__BB3_22;
	shl.b32 	%r71, %r98, 5;
	add.s32 	%r72, %r71, %r92;
	shl.b32 	%r73, %r72, 2;
	add.s32 	%r75, %r44, %r73;
	ld.shared.f32 	%f58, [%r75];
	shl.b32 	%r76, %r98, 7;
	add.s32 	%r77, %r76, %r93;
	shl.b32 	%r78, %r77, 2;
	add.s32 	%r79, %r44, %r78;
	ld.shared.f32 	%f59, [%r79+4096];
	fma.rn.f32 	%f60, %f58, %f59, %f74;
	ld.shared.f32 	%f61, [%r75+128];
	ld.shared.f32 	%f62, [%r79+4608];
	fma.rn.f32 	%f74, %f61, %f62, %f60;
	add.s32 	%r98, %r98, 2;
$L__BB3_22:
	setp.eq.s32 	%p16, %r18, 0;
	@%p16 bra 	$L__BB3_24;
	shl.b32 	%r80, %r98, 5;
	add.s32 	%r81, %r80, %r92;
	shl.b32 	%r82, %r81, 2;
	add.s32 	%r84, %r44, %r82;
	ld.shared.f32 	%f63, [%r84];
	shl.b32 	%r85, %r98, 7;
	add.s32 	%r86, %r85, %r93;
	shl.b32 	%r87, %r86, 2;
	add.s32 	%r88, %r44, %r87;
	ld.shared.f32 	%f64, [%r88+4096];
	fma.rn.f32 	%f74, %f63, %f64, %f74;
$L__BB3_24:
	add.s32 	%r89, %r93, %r21;
	cvt.s64.s32 	%rd12, %r89;
	add.s64 	%rd13, %rd12, %rd4;
	shl.b64 	%rd14, %rd13, 2;
	add.s64 	%rd15, %rd3, %rd14;
	st.global.f32 	[%rd15], %f74;
	add.s32 	%r93, %r93, 256;
	setp.lt.s32 	%p17, %r93, %r40;
	@%p17 bra 	$L__BB3_13;
$L__BB3_25:
	add.s32 	%r92, %r92, 1;
	setp.ne.s32 	%p18, %r92, %r39;
	@%p18 bra 	$L__BB3_11;
$L__BB3_26:
	ret;

}
	// .globl	_Z30kernel_split_accumulator_mergePKfPfiii
.visible .entry _Z30kernel_split_accumulator_mergePKfPfiii(
	.param .u64 .ptr .align 1 _Z30kernel_split_accumulator_mergePKfPfiii_param_0,
	.param .u64 .ptr .align 1 _Z30kernel_split_accumulator_mergePKfPfiii_param_1,
	.param .u32 _Z30kernel_split_accumulator_mergePKfPfiii_param_2,
	.param .u32 _Z30kernel_split_accumulator_mergePKfPfiii_param_3,
	.param .u32 _Z30kernel_split_accumulator_mergePKfPfiii_param_4
)
.maxntid 256
{
	.reg .pred 	%p<11>;
	.reg .b32 	%r<43>;
	.reg .b32 	%f<83>;
	.reg .b64 	%rd<43>;

	ld.param.u64 	%rd3, [_Z30kernel_split_accumulator_mergePKfPfiii_param_0];
	ld.param.u64 	%rd2, [_Z30kernel_split_accumulator_mergePKfPfiii_param_1];
	ld.param.u32 	%r26, [_Z30kernel_split_accumulator_mergePKfPfiii_param_2];
	ld.param.u32 	%r27, [_Z30kernel_split_accumulator_mergePKfPfiii_param_3];
	ld.param.u32 	%r28, [_Z30kernel_split_accumulator_mergePKfPfiii_param_4];
	cvta.to.global.u64 	%rd1, %rd3;
	mov.u32 	%r1, %tid.x;
	mov.u32 	%r29, %ctaid.x;
	mov.u32 	%r30, %ntid.x;
	mul.lo.s32 	%r2, %r29, %r30;
	add.s32 	%r3, %r2, %r1;
	mul.lo.s32 	%r4, %r27, %r26;
	setp.ge.s32 	%p1, %r3, %r4;
	@%p1 bra 	$L__BB4_15;
	setp.lt.s32 	%p2, %r28, 1;
	mov.f32 	%f82, 0f00000000;
	@%p2 bra 	$L__BB4_14;
	and.b32  	%r5, %r28, 15;
	setp.lt.u32 	%p3, %r28, 16;
	mov.f32 	%f82, 0f00000000;
	mov.b32 	%r39, 0;
	@%p3 bra 	$L__BB4_5;
	and.b32  	%r39, %r28, 2147483632;
	neg.s32 	%r37, %r39;
	shl.b32 	%r8, %r4, 4;
	mov.f32 	%f82, 0f00000000;
	mul.wide.s32 	%rd6, %r4, 4;
	mov.u32 	%r36, %r3;
$L__BB4_4:
	.pragma "nounroll";
	mul.wide.s32 	%rd4, %r36, 4;
	add.s64 	%rd5, %rd1, %rd4;
	ld.global.nc.f32 	%f18, [%rd5];
	add.f32 	%f19, %f82, %f18;
	add.s64 	%rd7, %rd5, %rd6;
	ld.global.nc.f32 	%f20, [%rd7];
	add.f32 	%f21, %f19, %f20;
	add.s64 	%rd8, %rd7, %rd6;
	ld.global.nc.f32 	%f22, [%rd8];
	add.f32 	%f23, %f21, %f22;
	add.s64 	%rd9, %rd8, %rd6;
	ld.global.nc.f32 	%f24, [%rd9];
	add.f32 	%f25, %f23, %f24;
	add.s64 	%rd10, %rd9, %rd6;
	ld.global.nc.f32 	%f26, [%rd10];
	add.f32 	%f27, %f25, %f26;
	add.s64 	%rd11, %rd10, %rd6;
	ld.global.nc.f32 	%f28, [%rd11];
	add.f32 	%f29, %f27, %f28;
	add.s64 	%rd12, %rd11, %rd6;
	ld.global.nc.f32 	%f30, [%rd12];
	add.f32 	%f31, %f29, %f30;
	add.s64 	%rd13, %rd12, %rd6;
	ld.global.nc.f32 	%f32, [%rd13];
	add.f32 	%f33, %f31, %f32;
	add.s64 	%rd14, %rd13, %rd6;
	ld.global.nc.f32 	%f34, [%rd14];
	add.f32 	%f35, %f33, %f34;
	add.s64 	%rd15, %rd14, %rd6;
	ld.global.nc.f32 	%f36, [%rd15];
	add.f32 	%f37, %f35, %f36;
	add.s64 	%rd16, %rd15, %rd6;
	ld.global.nc.f32 	%f38, [%rd16];
	add.f32 	%f39, %f37, %f38;
	add.s64 	%rd17, %rd16, %rd6;
	ld.global.nc.f32 	%f40, [%rd17];
	add.f32 	%f41, %f39, %f40;
	add.s64 	%rd18, %rd17, %rd6;
	ld.global.nc.f32 	%f42, [%rd18];
	add.f32 	%f43, %f41, %f42;
	add.s64 	%rd19, %rd18, %rd6;
	ld.global.nc.f32 	%f44, [%rd19];
	add.f32 	%f45, %f43, %f44;
	add.s64 	%rd20, %rd19, %rd6;
	ld.global.nc.f32 	%f46, [%rd20];
	add.f32 	%f47, %f45, %f46;
	add.s64 	%rd21, %rd20, %rd6;
	ld.global.nc.f32 	%f48, [%rd21];
	add.f32 	%f82, %f47, %f48;
	add.s32 	%r37, %r37, 16;
	add.s32 	%r36, %r36, %r8;
	setp.ne.s32 	%p4, %r37, 0;
	@%p4 bra 	$L__BB4_4;
$L__BB4_5:
	setp.eq.s32 	%p5, %r5, 0;
	@%p5 bra 	$L__BB4_14;
	and.b32  	%r14, %r28, 7;
	setp.lt.u32 	%p6, %r5, 8;
	@%p6 bra 	$L__BB4_8;
	mad.lo.s32 	%r32, %r39, %r4, %r3;
	mul.wide.s32 	%rd22, %r32, 4;
	add.s64 	%rd23, %rd1, %rd22;
	ld.global.nc.f32 	%f50, [%rd23];
	add.f32 	%f51, %f82, %f50;
	mul.wide.s32 	%rd24, %r4, 4;
	add.s64 	%rd25, %rd23, %rd24;
	ld.global.nc.f32 	%f52, [%rd25];
	add.f32 	%f53, %f51, %f52;
	add.s64 	%rd26, %rd25, %rd24;
	ld.global.nc.f32 	%f54, [%rd26];
	add.f32 	%f55, %f53, %f54;
	add.s64 	%rd27, %rd26, %rd24;
	ld.global.nc.f32 	%f56, [%rd27];
	add.f32 	%f57, %f55, %f56;
	add.s64 	%rd28, %rd27, %rd24;
	ld.global.nc.f32 	%f58, [%rd28];
	add.f32 	%f59, %f57, %f58;
	add.s64 	%rd29, %rd28, %rd24;
	ld.global.nc.f32 	%f60, [%rd29];
	add.f32 	%f61, %f59, %f60;
	add.s64 	%rd30, %rd29, %rd24;
	ld.global.nc.f32 	%f62, [%rd30];
	add.f32 	%f63, %f61, %f62;
	add.s64 	%rd31, %rd30, %rd24;
	ld.global.nc.f32 	%f64, [%rd31];
	add.f32 	%f82, %f63, %f64;
	add.s32 	%r39, %r39, 8;
$L__BB4_8:
	setp.eq.s32 	%p7, %r14, 0;
	@%p7 bra 	$L__BB4_14;
	and.b32  	%r17, %r28, 3;
	setp.lt.u32 	%p8, %r14, 4;
	@%p8 bra 	$L__BB4_11;
	mad.lo.s32 	%r33, %r39, %r4, %r3;
	mul.wide.s32 	%rd32, %r33, 4;
	add.s64 	%rd33, %rd1, %rd32;
	ld.global.nc.f32 	%f66, [%rd33];
	add.f32 	%f67, %f82, %f66;
	mul.wide.s32 	%rd34, %r4, 4;
	add.s64 	%rd35, %rd33, %rd34;
	ld.global.nc.f32 	%f68, [%rd35];
	add.f32 	%f69, %f67, %f68;
	add.s64 	%rd36, %rd35, %rd34;
	ld.global.nc.f32 	%f70, [%rd36];
	add.f32 	%f71, %f69, %f70;
	add.s64 	%rd37, %rd36, %rd34;
	ld.global.nc.f32 	%f72, [%rd37];
	add.f32 	%f82, %f71, %f72;
	add.s32 	%r39, %r39, 4;
$L__BB4_11:
	setp.eq.s32 	%p9, %r17, 0;
	@%p9 bra 	$L__BB4_14;
	mul.lo.s32 	%r34, %r39, %r27;
	mad.lo.s32 	%r35, %r34, %r26, %r1;
	add.s32 	%r42, %r35, %r2;
	neg.s32 	%r41, %r17;
$L__BB4_13:
	.pragma "nounroll";
	mul.wide.s32 	%rd38, %r42, 4;
	add.s64 	%rd39, %rd1, %rd38;
	ld.global.nc.f32 	%f73, [%rd39];
	add.f32 	%f82, %f82, %f73;
	add.s32 	%r42, %r42, %r4;
	add.s32 	%r41, %r41, 1;
	setp.ne.s32 	%p10, %r41, 0;
	@%p10 bra 	$L__BB4_13;
$L__BB4_14:
	cvta.to.global.u64 	%rd40, %rd2;
	mul.wide.s32 	%rd41, %r3, 4;
	add.s64 	%rd42, %rd40, %rd41;
	st.global.f32 	[%rd42], %f82;
$L__BB4_15:
	ret;

}
	// .globl	_Z19kernel_tiled_outputPKfS0_Pfiiii
.visible .entry _Z19kernel_tiled_outputPKfS0_Pfiiii(
	.param .u64 .ptr .align 1 _Z19kernel_tiled_outputPKfS0_Pfiiii_param_0,
	.param .u64 .ptr .align 1 _Z19kernel_tiled_outputPKfS0_Pfiiii_param_1,
	.param .u64 .ptr .align 1 _Z19kernel_tiled_outputPKfS0_Pfiiii_param_2,
	.param .u32 _Z19kernel_tiled_outputPKfS0_Pfiiii_param_3,
	.param .u32 _Z19kernel_tiled_outputPKfS0_Pfiiii_param_4,
	.param .u32 _Z19kernel_tiled_outputPKfS0_Pfiiii_param_5,
	.param .u32 _Z19kernel_tiled_outputPKfS0_Pfiiii_param_6
)
.maxntid 256
{
	.reg .pred 	%p<21>;
	.reg .b32 	%r<118>;
	.reg .b32 	%f<76>;
	.reg .b64 	%rd<13>;

	ld.param.u64 	%rd3, [_Z19kernel_tiled_outputPKfS0_Pfiiii_param_0];
	ld.param.u64 	%rd4, [_Z19kernel_tiled_outputPKfS0_Pfiiii_param_1];
	ld.param.u64 	%rd5, [_Z19kernel_tiled_outputPKfS0_Pfiiii_param_2];
	ld.param.u32 	%r37, [_Z19kernel_tiled_outputPKfS0_Pfiiii_param_3];
	ld.param.u32 	%r40, [_Z19kernel_tiled_outputPKfS0_Pfiiii_param_4];
	ld.param.u32 	%r39, [_Z19kernel_tiled_outputPKfS0_Pfiiii_param_5];
	ld.param.u32 	%r41, [_Z19kernel_tiled_outputPKfS0_Pfiiii_param_6];
	mov.u32 	%r1, %tid.x;
	mov.u32 	%r42, %ctaid.x;
	rem.u32 	%r43, %r42, %r41;
	shl.b32 	%r2, %r43, 5;
	mov.u32 	%r44, %ctaid.y;
	add.s32 	%r45, %r40, 7;
	shr.s32 	%r46, %r45, 31;
	shr.u32 	%r47, %r46, 29;
	add.s32 	%r48, %r45, %r47;
	shr.s32 	%r49, %r48, 3;
	div.s32 	%r50, %r44, %r49;
	mul.lo.s32 	%r51, %r50, %r49;
	sub.s32 	%r52, %r44, %r51;
	shl.b32 	%r3, %r52, 3;
	shl.b32 	%r4, %r50, 4;
	shr.u32 	%r53, %r1, 3;
	and.b32  	%r54, %r1, 7;
	or.b32  	%r55, %r54, %r3;
	or.b32  	%r6, %r53, %r2;
	setp.ge.s32 	%p1, %r6, %r37;
	setp.le.s32 	%p2, %r40, %r55;
	mov.f32 	%f66, 0f00000000;
	or.pred  	%p3, %p1, %p2;
	@%p3 bra 	$L__BB5_2;
	cvta.to.global.u64 	%rd6, %rd3;
	mad.lo.s32 	%r56, %r6, %r40, %r55;
	mul.wide.u32 	%rd7, %r56, 4;
	add.s64 	%rd8, %rd6, %rd7;
	ld.global.nc.f32 	%f66, [%rd8];
$L__BB5_2:
	shl.b32 	%r57, %r1, 2;
	mov.u32 	%r58, smem;
	add.s32 	%r59, %r58, %r57;
	st.shared.f32 	[%r59], %f66;
	and.b32  	%r60, %r1, 15;
	add.s32 	%r7, %r60, %r4;
	cvta.to.global.u64 	%rd1, %rd4;
	mov.u32 	%r109, %r1;
$L__BB5_3:
	setp.le.s32 	%p4, %r39, %r7;
	shr.u32 	%r61, %r109, 4;
	add.s32 	%r9, %r61, %r2;
	setp.ge.s32 	%p5, %r9, %r37;
	mov.f32 	%f67, 0f00000000;
	or.pred  	%p6, %p5, %p4;
	@%p6 bra 	$L__BB5_5;
	mad.lo.s32 	%r62, %r9, %r39, %r7;
	mul.wide.s32 	%rd9, %r62, 4;
	add.s64 	%rd10, %rd1, %rd9;
	ld.global.nc.f32 	%f67, [%rd10];
$L__BB5_5:
	shl.b32 	%r63, %r109, 2;
	add.s32 	%r65, %r58, %r63;
	st.shared.f32 	[%r65+1024], %f67;
	add.s32 	%r10, %r109, 256;
	setp.lt.u32 	%p7, %r109, 256;
	mov.u32 	%r109, %r10;
	@%p7 bra 	$L__BB5_3;
	bar.sync 	0;
	sub.s32 	%r11, %r37, %r2;
	setp.lt.s32 	%p8, %r11, 1;
	@%p8 bra 	$L__BB5_26;
	add.s32 	%r66, %r3, 8;
	min.s32 	%r67, %r66, %r40;
	sub.s32 	%r12, %r67, %r3;
	add.s32 	%r68, %r4, 16;
	min.s32 	%r69, %r68, %r39;
	sub.s32 	%r13, %r69, %r4;
	setp.lt.s32 	%p9, %r12, 1;
	@%p9 bra 	$L__BB5_26;
	min.s32 	%r71, %r11, 32;
	max.s32 	%r72, %r71, 1;
	and.b32  	%r14, %r72, 7;
	and.b32  	%r15, %r72, 56;
	and.b32  	%r16, %r72, 3;
	and.b32  	%r17, %r72, 1;
	neg.s32 	%r18, %r15;
	cvta.to.global.u64 	%rd2, %rd5;
	mov.b32 	%r110, 0;
$L__BB5_9:
	setp.ge.s32 	%p10, %r1, %r13;
	@%p10 bra 	$L__BB5_25;
	add.s32 	%r73, %r3, %r110;
	mad.lo.s32 	%r20, %r73, %r39, %r4;
	shl.b32 	%r74, %r110, 2;
	add.s32 	%r76, %r58, %r74;
	add.s32 	%r21, %r76, 128;
	mov.u32 	%r111, %r1;
$L__BB5_11:
	setp.lt.u32 	%p11, %r11, 8;
	mov.f32 	%f75, 0f00000000;
	mov.b32 	%r116, 0;
	@%p11 bra 	$L__BB5_14;
	shl.b32 	%r78, %r111, 2;
	add.s32 	%r80, %r58, %r78;
	add.s32 	%r112, %r80, 1472;
	mov.f32 	%f75, 0f00000000;
	mov.u32 	%r113, %r21;
	mov.u32 	%r114, %r18;
$L__BB5_13:
	.pragma "nounroll";
	ld.shared.f32 	%f22, [%r113+-128];
	ld.shared.f32 	%f23, [%r112+-448];
	fma.rn.f32 	%f24, %f22, %f23, %f75;
	ld.shared.f32 	%f25, [%r113+-96];
	ld.shared.f32 	%f26, [%r112+-384];
	fma.rn.f32 	%f27, %f25, %f26, %f24;
	ld.shared.f32 	%f28, [%r113+-64];
	ld.shared.f32 	%f29, [%r112+-320];
	fma.rn.f32 	%f30, %f28, %f29, %f27;
	ld.shared.f32 	%f31, [%r113+-32];
	ld.shared.f32 	%f32, [%r112+-256];
	fma.rn.f32 	%f33, %f31, %f32, %f30;
	ld.shared.f32 	%f34, [%r113];
	ld.shared.f32 	%f35, [%r112+-192];
	fma.rn.f32 	%f36, %f34, %f35, %f33;
	ld.shared.f32 	%f37, [%r113+32];
	ld.shared.f32 	%f38, [%r112+-128];
	fma.rn.f32 	%f39, %f37, %f38, %f36;
	ld.shared.f32 	%f40, [%r113+64];
	ld.shared.f32 	%f41, [%r112+-64];
	fma.rn.f32 	%f42, %f40, %f41, %f39;
	ld.shared.f32 	%f43, [%r113+96];
	ld.shared.f32 	%f44, [%r112];
	fma.rn.f32 	%f75, %f43, %f44, %f42;
	add.s32 	%r114, %r114, 8;
	add.s32 	%r113, %r113, 256;
	add.s32 	%r112, %r112, 512;
	setp.ne.s32 	%p12, %r114, 0;
	mov.u32 	%r116, %r15;
	@%p12 bra 	$L__BB5_13;
$L__BB5_14:
	setp.eq.s32 	%p13, %r14, 0;
	@%p13 bra 	$L__BB5_22;
	setp.lt.u32 	%p14, %r14, 4;
	@%p14 bra 	$L__BB5_17;
	shl.b32 	%r81, %r116, 3;
	add.s32 	%r82, %r81, %r110;
	shl.b32 	%r83, %r82, 2;
	add.s32 	%r85, %r58, %r83;
	ld.shared.f32 	%f46, [%r85];
	shl.b32 	%r86, %r116, 4;
	add.s32 	%r87, %r86, %r111;
	shl.b32 	%r88, %r87, 2;
	add.s32 	%r89, %r58, %r88;
	ld.shared.f32 	%f47, [%r89+1024];
	fma.rn.f32 	%f48, %f46, %f47, %f75;
	ld.shared.f32 	%f49, [%r85+32];
	ld.shared.f32 	%f50, [%r89+1088];
	fma.rn.f32 	%f51, %f49, %f50, %f48;
	ld.shared.f32 	%f52, [%r85+64];
	ld.shared.f32 	%f53, [%r89+1152];
	fma.rn.f32 	%f54, %f52, %f53, %f51;
	ld.shared.f32 	%f55, [%r85+96];
	ld.shared.f32 	%f56, [%r89+1216];
	fma.rn.f32 	%f75, %f55, %f56, %f54;
	add.s32 	%r116, %r116, 4;
$L__BB5_17:
	setp.eq.s32 	%p15, %r16, 0;
	@%p15 bra 	$L__BB5_22;
	setp.eq.s32 	%p16, %r16, 1;
	@%p16 bra 	$L__BB5_20;
	shl.b32 	%r90, %r116, 3;
	add.s32 	%r91, %r90, %r110;
	shl.b32 	%r92, %r91, 2;
	add.s32 	%r94, %r58, %r92;
	ld.shared.f32 	%f58, [%r94];
	shl.b32 	%r95, %r116, 4;
	add.s32 	%r96, %r95, %r111;
	shl.b32 	%r97, %r96, 2;
	add.s32 	%r98, %r58, %r97;
	ld.shared.f32 	%f59, [%r98+1024];
	fma.rn.f32 	%f60, %f58, %f59, %f75;
	ld.shared.f32 	%f61, [%r94+32];
	ld.shared.f32 	%f62, [%r98+1088];
	fma.rn.f32 	%f75, %f61, %f62, %f60;
	add.s32 	%r116, %r116, 2;
$L__BB5_20:
	setp.eq.s32 	%p17, %r17, 0;
	@%p17 bra 	$L__BB5_22;
	shl.b32 	%r99, %r116, 3;
	add.s32 	%r100, %r99, %r110;
	shl.b32 	%r101, %r100, 2;
	add.s32 	%r103, %r58, %r101;
	ld.shared.f32 	%f63, [%r103];
	shl.b32 	%r104, %r116, 4;
	add.s32 	%r105, %r104, %r111;
	shl.b32 	%r106, %r105, 2;
	add.s32 	%r107, %r58, %r106;
	ld.shared.f32 	%f64, [%r107+1024];
	fma.rn.f32 	%f75, %f63, %f64, %f75;
$L__BB5_22:
	setp.eq.f32 	%p18, %f75, 0f00000000;
	@%p18 bra 	$L__BB5_24;
	add.s32 	%r108, %r20, %r111;
	mul.wide.s32 	%rd11, %r108, 4;
	add.s64 	%rd12, %rd2, %rd11;
	atom.global.add.f32 	%f65, [%rd12], %f75;
$L__BB5_24:
	add.s32 	%r111, %r111, 256;
	setp.lt.s32 	%p19, %r111, %r13;
	@%p19 bra 	$L__BB5_11;
$L__BB5_25:
	add.s32 	%r110, %r110, 1;
	setp.ne.s32 	%p20, %r110, %r12;
	@%p20 bra 	$L__BB5_9;
$L__BB5_26:
	ret;

}


// ===== COMPILED SASS (sm_100) =====

	.target	sm_100

	.elftype	@"ET_EXEC"


//--------------------- .note.nv.tkinfo           --------------------------
	.section	.note.nv.tkinfo,"",@"SHT_NOTE"
	.sectionflags	@"SHF_NOTE_NV_TKINFO"
	.tkinfo
        /*0018*/ 	.word	0x00000002
        /*0030*/ 	.string	""
        /*0030*/ 	.string	"ptxas"
        /*0030*/ 	.string	"Cuda compilation tools, release 13.0, V13.0.88"
        /*0030*/ 	.string	"Build cuda_13.0.r13.0/compiler.36424714_0"
        /*0030*/ 	.string	"-arch sm_100 -m 64 "



//--------------------- .note.nv.cuinfo           --------------------------
	.section	.note.nv.cuinfo,"",@"SHT_NOTE"
	.sectionflags	@"SHF_NOTE_NV_CUINFO"
        /*0018*/ 	.short	0x0002
        /*001a*/ 	.short	0x0064
        /*001c*/ 	.short	0x0082
	.zero		2


//--------------------- .nv.info                  --------------------------
	.section	.nv.info,"",@"SHT_CUDA_INFO"
	.align	4


	//----- nvinfo : EIATTR_REGCOUNT
	.align		4
        /*0000*/ 	.byte	0x04, 0x2f
        /*0002*/ 	.short	(.L_1 - .L_0)
	.align		4
.L_0:
        /*0004*/ 	.word	index@(_Z20kernel_direct_atomicPKfS0_Pfiiii)
        /*0008*/ 	.word	0x0000001c


	//----- nvinfo : EIATTR_FRAME_SIZE
	.align		4
.L_1:
        /*000c*/ 	.byte	0x04, 0x11
        /*000e*/ 	.short	(.L_3 - .L_2)
	.align		4
.L_2:
        /*0010*/ 	.word	index@(_Z20kernel_direct_atomicPKfS0_Pfiiii)
        /*0014*/ 	.word	0x00000000


	//----- nvinfo : EIATTR_REGCOUNT
	.align		4
.L_3:
        /*0018*/ 	.byte	0x04, 0x2f
        /*001a*/ 	.short	(.L_5 - .L_4)
	.align		4
.L_4:
        /*001c*/ 	.word	index@(_Z23kernel_warp_cooperativePKfS0_Pfiiii)
        /*0020*/ 	.word	0x0000001e


	//----- nvinfo : EIATTR_FRAME_SIZE
	.align		4
.L_5:
        /*0024*/ 	.byte	0x04, 0x11
        /*0026*/ 	.short	(.L_7 - .L_6)
	.align		4
.L_6:
        /*0028*/ 	.word	index@(_Z23kernel_warp_cooperativePKfS0_Pfiiii)
        /*002c*/ 	.word	0x00000000


	//----- nvinfo : EIATTR_REGCOUNT
	.align		4
.L_7:
        /*0030*/ 	.byte	0x04, 0x2f
        /*0032*/ 	.short	(.L_9 - .L_8)
	.align		4
.L_8:
        /*0034*/ 	.word	index@(_Z22kernel_block_reductionPKfS0_Pfiiii)
        /*0038*/ 	.word	0x0000001a


	//----- nvinfo : EIATTR_FRAME_SIZE
	.align		4
.L_9:
        /*003c*/ 	.byte	0x04, 0x11
        /*003e*/ 	.short	(.L_11 - .L_10)
	.align		4
.L_10:
        /*0040*/ 	.word	index@(_Z22kernel_block_reductionPKfS0_Pfiiii)
        /*0044*/ 	.word	0x00000000


	//----- nvinfo : EIATTR_REGCOUNT
	.align		4
.L_11:
        /*0048*/ 	.byte	0x04, 0x2f
        /*004a*/ 	.short	(.L_13 - .L_12)
	.align		4
.L_12:
        /*004c*/ 	.word	index@(_Z32kernel_split_accumulator_computePKfS0_Pfiiii)
        /*0050*/ 	.word	0x0000001d


	//----- nvinfo : EIATTR_FRAME_SIZE
	.align		4
.L_13:
        /*0054*/ 	.byte	0x04, 0x11
        /*0056*/ 	.short	(.L_15 - .L_14)
	.align		4
.L_14:
        /*0058*/ 	.word	index@(_Z32kernel_split_accumulator_computePKfS0_Pfiiii)
        /*005c*/ 	.word	0x00000000


	//----- nvinfo : EIATTR_REGCOUNT
	.align		4
.L_15:
        /*0060*/ 	.byte	0x04, 0x2f
        /*0062*/ 	.short	(.L_17 - .L_16)
	.align		4
.L_16:
        /*0064*/ 	.word	index@(_Z30kernel_split_accumulator_mergePKfPfiii)
        /*0068*/ 	.word	0x00000020


	//----- nvinfo : EIATTR_FRAME_SIZE
	.align		4
.L_17:
        /*006c*/ 	.byte	0x04, 0x11
        /*006e*/ 	.short	(.L_19 - .L_18)
	.align		4
.L_18:
        /*0070*/ 	.word	index@(_Z30kernel_split_accumulator_mergePKfPfiii)
        /*0074*/ 	.word	0x00000000


	//----- nvinfo : EIATTR_REGCOUNT
	.align		4
.L_19:
        /*0078*/ 	.byte	0x04, 0x2f
        /*007a*/ 	.short	(.L_21 - .L_20)
	.align		4
.L_20:
        /*007c*/ 	.word	index@(_Z19kernel_tiled_outputPKfS0_Pfiiii)
        /*0080*/ 	.word	0x0000001e


	//----- nvinfo : EIATTR_FRAME_SIZE
	.align		4
.L_21:
        /*0084*/ 	.byte	0x04, 0x11
        /*0086*/ 	.short	(.L_23 - .L_22)
	.align		4
.L_22:
        /*0088*/ 	.word	index@(_Z19kernel_tiled_outputPKfS0_Pfiiii)
        /*008c*/ 	.word	0x00000000


	//----- nvinfo : EIATTR_MIN_STACK_SIZE
	.align		4
.L_23:
        /*0090*/ 	.byte	0x04, 0x12
        /*0092*/ 	.short	(.L_25 - .L_24)
	.align		4
.L_24:
        /*0094*/ 	.word	index@(_Z19kernel_tiled_outputPKfS0_Pfiiii)
        /*0098*/ 	.word	0x00000000


	//----- nvinfo : EIATTR_MIN_STACK_SIZE
	.align		4
.L_25:
        /*009c*/ 	.byte	0x04, 0x12
        /*009e*/ 	.short	(.L_27 - .L_26)
	.align		4
.L_26:
        /*00a0*/ 	.word	index@(_Z30kernel_split_accumulator_mergePKfPfiii)
        /*00a4*/ 	.word	0x00000000


	//----- nvinfo : EIATTR_MIN_STACK_SIZE
	.align		4
.L_27:
        /*00a8*/ 	.byte	0x04, 0x12
        /*00aa*/ 	.short	(.L_29 - .L_28)
	.align		4
.L_28:
        /*00ac*/ 	.word	index@(_Z32kernel_split_accumulator_computePKfS0_Pfiiii)
        /*00b0*/ 	.word	0x00000000


	//----- nvinfo : EIATTR_MIN_STACK_SIZE
	.align		4
.L_29:
        /*00b4*/ 	.byte	0x04, 0x12
        /*00b6*/ 	.short	(.L_31 - .L_30)
	.align		4
.L_30:
        /*00b8*/ 	.word	index@(_Z22kernel_block_reductionPKfS0_Pfiiii)
        /*00bc*/ 	.word	0x00000000


	//----- nvinfo : EIATTR_MIN_STACK_SIZE
	.align		4
.L_31:
        /*00c0*/ 	.byte	0x04, 0x12
        /*00c2*/ 	.short	(.L_33 - .L_32)
	.align		4
.L_32:
        /*00c4*/ 	.word	index@(_Z23kernel_warp_cooperativePKfS0_Pfiiii)
        /*00c8*/ 	.word	0x00000000


	//----- nvinfo : EIATTR_MIN_STACK_SIZE
	.align		4
.L_33:
        /*00cc*/ 	.byte	0x04, 0x12
        /*00ce*/ 	.short	(.L_35 - .L_34)
	.align		4
.L_34:
        /*00d0*/ 	.word	index@(_Z20kernel_direct_atomicPKfS0_Pfiiii)
        /*00d4*/ 	.word	0x00000000
.L_35:


//--------------------- .nv.compat                --------------------------
	.section	.nv.compat,"",@"SHT_CUDA_COMPAT_INFO"
	.align	4
        /*0000*/ 	.byte	0x02, 0x09, 0x00, 0x00, 0x02, 0x02, 0x01, 0x00, 0x02, 0x05, 0x05, 0x00, 0x03, 0x07, 0x01, 0x01
        /*0010*/ 	.byte	0x02, 0x03, 0x00, 0x00, 0x02, 0x06, 0x01, 0x00, 0x04, 0x0b, 0x08, 0x00, 0x09, 0x00, 0x00, 0x00
        /*0020*/ 	.byte	0x00, 0x00, 0x00, 0x00


//--------------------- .nv.info._Z19kernel_tiled_outputPKfS0_Pfiiii --------------------------
	.section	.nv.info._Z19kernel_tiled_outputPKfS0_Pfiiii,"",@"SHT_CUDA_INFO"
	.sectionflags	@""
	.align	4


	//----- nvinfo : EIATTR_CUDA_API_VERSION
	.align		4
        /*0000*/ 	.byte	0x04, 0x37
        /*0002*/ 	.short	(.L_37 - .L_36)
.L_36:
        /*0004*/ 	.word	0x00000082


	//----- nvinfo : EIATTR_KPARAM_INFO
	.align		4
.L_37:
        /*0008*/ 	.byte	0x04, 0x17
        /*000a*/ 	.short	(.L_39 - .L_38)
.L_38:
        /*000c*/ 	.word	0x00000000
        /*0010*/ 	.short	0x0006
        /*0012*/ 	.short	0x0024
        /*0014*/ 	.byte	0x00, 0xf0, 0x11, 0x00


	//----- nvinfo : EIATTR_KPARAM_INFO
	.align		4
.L_39:
        /*0018*/ 	.byte	0x04, 0x17
        /*001a*/ 	.short	(.L_41 - .L_40)
.L_40:
        /*001c*/ 	.word	0x00000000
        /*0020*/ 	.short	0x0005
        /*0022*/ 	.short	0x0020
        /*0024*/ 	.byte	0x00, 0xf0, 0x11, 0x00


	//----- nvinfo : EIATTR_KPARAM_INFO
	.align		4
.L_41:
        /*0028*/ 	.byte	0x04, 0x17
        /*002a*/ 	.short	(.L_43 - .L_42)
.L_42:
        /*002c*/ 	.word	0x00000000
        /*0030*/ 	.short	0x0004
        /*0032*/ 	.short	0x001c
        /*0034*/ 	.byte	0x00, 0xf0, 0x11, 0x00


	//----- nvinfo : EIATTR_KPARAM_INFO
	.align		4
.L_43:
        /*0038*/ 	.byte	0x04, 0x17
        /*003a*/ 	.short	(.L_45 - .L_44)
.L_44:
        /*003c*/ 	.word	0x00000000
        /*0040*/ 	.short	0x0003
        /*0042*/ 	.short	0x0018
        /*0044*/ 	.byte	0x00, 0xf0, 0x11, 0x00


	//----- nvinfo : EIATTR_KPARAM_INFO
	.align		4
.L_45:
        /*0048*/ 	.byte	0x04, 0x17
        /*004a*/ 	.short	(.L_47 - .L_46)
.L_46:
        /*004c*/ 	.word	0x00000000
        /*0050*/ 	.short	0x0002
        /*0052*/ 	.short	0x0010
        /*0054*/ 	.byte	0x00, 0xf5, 0x21, 0x00


	//----- nvinfo : EIATTR_KPARAM_INFO
	.align		4
.L_47:
        /*0058*/ 	.byte	0x04, 0x17
        /*005a*/ 	.short	(.L_49 - .L_48)
.L_48:
        /*005c*/ 	.word	0x00000000
        /*0060*/ 	.short	0x0001
        /*0062*/ 	.short	0x0008
        /*0064*/ 	.byte	0x00, 0xf5, 0x21, 0x00


	//----- nvinfo : EIATTR_KPARAM_INFO
	.align		4
.L_49:
        /*0068*/ 	.byte	0x04, 0x17
        /*006a*/ 	.short	(.L_51 - .L_50)
.L_50:
        /*006c*/ 	.word	0x00000000
        /*0070*/ 	.short	0x0000
        /*0072*/ 	.short	0x0000
        /*0074*/ 	.byte	0x00, 0xf5, 0x21, 0x00


	//----- nvinfo : EIATTR_SPARSE_MMA_MASK
	.align		4
.L_51:
        /*0078*/ 	.byte	0x03, 0x50
        /*007a*/ 	.short	0x0000


	//----- nvinfo : EIATTR_MAXREG_COUNT
	.align		4
        /*007c*/ 	.byte	0x03, 0x1b
        /*007e*/ 	.short	0x00ff


	//----- nvinfo : EIATTR_NUM_BARRIERS
	.align		4
        /*0080*/ 	.byte	0x02, 0x4c
        /*0082*/ 	.byte	0x01
	.zero		1


	//----- nvinfo : EIATTR_MERCURY_ISA_VERSION
	.align		4
        /*0084*/ 	.byte	0x03, 0x5f
        /*0086*/ 	.short	0x0101


	//----- nvinfo : EIATTR_VRC_CTA_INIT_COUNT
	.align		4
        /*0088*/ 	.byte	0x02, 0x4a
	.zero		1
	.zero		1


	//----- nvinfo : EIATTR_EXIT_INSTR_OFFSETS
	.align		4
        /*008c*/ 	.byte	0x04, 0x1c
        /*008e*/ 	.short	(.L_53 - .L_52)


	//   ....[0]....
.L_52:
        /*0090*/ 	.word	0x00000650


	//   ....[1]....
        /*0094*/ 	.word	0x000006a0


	//   ....[2]....
        /*0098*/ 	.word	0x00000e10


	//----- nvinfo : EIATTR_MAX_THREADS
	.align		4
.L_53:
        /*009c*/ 	.byte	0x04, 0x05
        /*009e*/ 	.short	(.L_55 - .L_54)
.L_54:
        /*00a0*/ 	.word	0x00000100
        /*00a4*/ 	.word	0x00000001
        /*00a8*/ 	.word	0x00000001


	//----- nvinfo : EIATTR_CRS_STACK_SIZE
	.align		4
.L_55:
        /*00ac*/ 	.byte	0x04, 0x1e
        /*00ae*/ 	.short	(.L_57 - .L_56)
.L_56:
        /*00b0*/ 	.word	0x00000000


	//----- nvinfo : EIATTR_CBANK_PARAM_SIZE
	.align		4
.L_57:
        /*00b4*/ 	.byte	0x03, 0x19
        /*00b6*/ 	.short	0x0028


	//----- nvinfo : EIATTR_PARAM_CBANK
	.align		4
        /*00b8*/ 	.byte	0x04, 0x0a
        /*00ba*/ 	.short	(.L_59 - .L_58)
	.align		4
.L_58:
        /*00bc*/ 	.word	index@(.nv.constant0._Z19kernel_tiled_outputPKfS0_Pfiiii)
        /*00c0*/ 	.short	0x0380
        /*00c2*/ 	.short	0x0028


	//----- nvinfo : EIATTR_SW_WAR
	.align		4
.L_59:
        /*00c4*/ 	.byte	0x04, 0x36
        /*00c6*/ 	.short	(.L_61 - .L_60)
.L_60:
        /*00c8*/ 	.word	0x00000008
.L_61:


//--------------------- .nv.info._Z30kernel_split_accumulator_mergePKfPfiii --------------------------
	.section	.nv.info._Z30kernel_split_accumulator_mergePKfPfiii,"",@"SHT_CUDA_INFO"
	.sectionflags	@""
	.align	4


	//----- nvinfo : EIATTR_CUDA_API_VERSION
	.align		4
        /*0000*/ 	.byte	0x04, 0x37
        /*0002*/ 	.short	(.L_63 - .L_62)
.L_62:
        /*0004*/ 	.word	0x00000082


	//----- nvinfo : EIATTR_KPARAM_INFO
	.align		4
.L_63:
        /*0008*/ 	.byte	0x04, 0x17
        /*000a*/ 	.short	(.L_65 - .L_64)
.L_64:
        /*000c*/ 	.word	0x00000000
        /*0010*/ 	.short	0x0004
        /*0012*/ 	.short	0x0018
        /*0014*/ 	.byte	0x00, 0xf0, 0x11, 0x00


	//----- nvinfo : EIATTR_KPARAM_INFO
	.align		4
.L_65:
        /*0018*/ 	.byte	0x04, 0x17
        /*001a*/ 	.short	(.L_67 - .L_66)
.L_66:
        /*001c*/ 	.word	0x00000000
        /*0020*/ 	.short	0x0003
        /*0022*/ 	.short	0x0014
        /*0024*/ 	.byte	0x00, 0xf0, 0x11, 0x00


	//----- nvinfo : EIATTR_KPARAM_INFO
	.align		4
.L_67:
        /*0028*/ 	.byte	0x04, 0x17
        /*002a*/ 	.short	(.L_69 - .L_68)
.L_68:
        /*002c*/ 	.word	0x00000000
        /*0030*/ 	.short	0x0002
        /*0032*/ 	.short	0x0010
        /*0034*/ 	.byte	0x00, 0xf0, 0x11, 0x00


	//----- nvinfo : EIATTR_KPARAM_INFO
	.align		4
.L_69:
        /*0038*/ 	.byte	0x04, 0x17
        /*003a*/ 	.short	(.L_71 - .L_70)
.L_70:
        /*003c*/ 	.word	0x00000000
        /*0040*/ 	.short	0x0001
        /*0042*/ 	.short	0x0008
        /*0044*/ 	.byte	0x00, 0xf5, 0x21, 0x00


	//----- nvinfo : EIATTR_KPARAM_INFO
	.align		4
.L_71:
        /*0048*/ 	.byte	0x04, 0x17
        /*004a*/ 	.short	(.L_73 - .L_72)
.L_72:
        /*004c*/ 	.word	0x00000000
        /*0050*/ 	.short	0x0000
        /*0052*/ 	.short	0x0000
        /*0054*/ 	.byte	0x00, 0xf5, 0x21, 0x00


	//----- nvinfo : EIATTR_SPARSE_MMA_MASK
	.align		4
.L_73:
        /*0058*/ 	.byte	0x03, 0x50
        /*005a*/ 	.short	0x0000


	//----- nvinfo : EIATTR_MAXREG_COUNT
	.align		4
        /*005c*/ 	.byte	0x03, 0x1b
        /*005e*/ 	.short	0x00ff


	//----- nvinfo : EIATTR_MERCURY_ISA_VERSION
	.align		4
        /*0060*/ 	.byte	0x03, 0x5f
        /*0062*/ 	.short	0x0101


	//----- nvinfo : EIATTR_VRC_CTA_INIT_COUNT
	.align		4
        /*0064*/ 	.byte	0x02, 0x4a
	.zero		1
	.zero		1


	//----- nvinfo : EIATTR_EXIT_INSTR_OFFSETS
	.align		4
        /*0068*/ 	.byte	0x04, 0x1c
        /*006a*/ 	.short	(.L_75 - .L_74)


	//   ....[0]....
.L_74:
        /*006c*/ 	.word	0x00000090


	//   ....[1]....
        /*0070*/ 	.word	0x00000920


	//----- nvinfo : EIATTR_MAX_THREADS
	.align		4
.L_75:
        /*0074*/ 	.byte	0x04, 0x05
        /*0076*/ 	.short	(.L_77 - .L_76)
.L_76:
        /*0078*/ 	.word	0x00000100
        /*007c*/ 	.word	0x00000001
        /*0080*/ 	.word	0x00000001


	//----- nvinfo : EIATTR_CBANK_PARAM_SIZE
	.align		4
.L_77:
        /*0084*/ 	.byte	0x03, 0x19
        /*0086*/ 	.short	0x001c


	//----- nvinfo : EIATTR_PARAM_CBANK
	.align		4
        /*0088*/ 	.byte	0x04, 0x0a
        /*008a*/ 	.short	(.L_79 - .L_78)
	.align		4
.L_78:
        /*008c*/ 	.word	index@(.nv.constant0._Z30kernel_split_accumulator_mergePKfPfiii)
        /*0090*/ 	.short	0x0380
        /*0092*/ 	.short	0x001c


	//----- nvinfo : EIATTR_SW_WAR
	.align		4
.L_79:
        /*0094*/ 	.byte	0x04, 0x36
        /*0096*/ 	.short	(.L_81 - .L_80)
.L_80:
        /*0098*/ 	.word	0x00000008
.L_81:


//--------------------- .nv.info._Z32kernel_split_accumulator_computePKfS0_Pfiiii --------------------------
	.section	.nv.info._Z32kernel_split_accumulator_computePKfS0_Pfiiii,"",@"SHT_CUDA_INFO"
	.sectionflags	@""
	.align	4


	//----- nvinfo : EIATTR_CUDA_API_VERSION
	.align		4
        /*0000*/ 	.byte	0x04, 0x37
        /*0002*/ 	.short	(.L_83 - .L_82)
.L_82:
        /*0004*/ 	.word	0x00000082


	//----- nvinfo : EIATTR_KPARAM_INFO
	.align		4
.L_83:
        /*0008*/ 	.byte	0x04, 0x17
        /*000a*/ 	.short	(.L_85 - .L_84)
.L_84:
        /*000c*/ 	.word	0x00000000
        /*0010*/ 	.short	0x0006
        /*0012*/ 	.short	0x0024
        /*0014*/ 	.byte	0x00, 0xf0, 0x11, 0x00


	//----- nvinfo : EIATTR_KPARAM_INFO
	.align		4
.L_85:
        /*0018*/ 	.byte	0x04, 0x17
        /*001a*/ 	.short	(.L_87 - .L_86)
.L_86:
        /*001c*/ 	.word	0x00000000
        /*0020*/ 	.short	0x0005
        /*0022*/ 	.short	0x0020
        /*0024*/ 	.byte	0x00, 0xf0, 0x11, 0x00


	//----- nvinfo : EIATTR_KPARAM_INFO
	.align		4
.L_87:
        /*0028*/ 	.byte	0x04, 0x17
        /*002a*/ 	.short	(.L_89 - .L_88)
.L_88:
        /*002c*/ 	.word	0x00000000
        /*0030*/ 	.short	0x0004
        /*0032*/ 	.short	0x001c
        /*0034*/ 	.byte	0x00, 0xf0, 0x11, 0x00


	//----- nvinfo : EIATTR_KPARAM_INFO
	.align		4
.L_89:
        /*0038*/ 	.byte	0x04, 0x17
        /*003a*/ 	.short	(.L_91 - .L_90)
.L_90:
        /*003c*/ 	.word	0x00000000
        /*0040*/ 	.short	0x0003
        /*0042*/ 	.short	0x0018
        /*0044*/ 	.byte	0x00, 0xf0, 0x11, 0x00


	//----- nvinfo : EIATTR_KPARAM_INFO
	.align		4
.L_91:
        /*0048*/ 	.byte	0x04, 0x17
        /*004a*/ 	.short	(.L_93 - .L_92)
.L_92:
        /*004c*/ 	.word	0x00000000
        /*0050*/ 	.short	0x0002
        /*0052*/ 	.short	0x0010
        /*0054*/ 	.byte	0x00, 0xf5, 0x21, 0x00


	//----- nvinfo : EIATTR_KPARAM_INFO
	.align		4
.L_93:
        /*0058*/ 	.byte	0x04, 0x17
        /*005a*/ 	.short	(.L_95 - .L_94)
.L_94:
        /*005c*/ 	.word	0x00000000
        /*0060*/ 	.short	0x0001
        /*0062*/ 	.short	0x0008
        /*0064*/ 	.byte	0x00, 0xf5, 0x21, 0x00


	//----- nvinfo : EIATTR_KPARAM_INFO
	.align		4
.L_95:
        /*0068*/ 	.byte	0x04, 0x17
        /*006a*/ 	.short	(.L_97 - .L_96)
.L_96:
        /*006c*/ 	.word	0x00000000
        /*0070*/ 	.short	0x0000
        /*0072*/ 	.short	0x0000
        /*0074*/ 	.byte	0x00, 0xf5, 0x21, 0x00


	//----- nvinfo : EIATTR_SPARSE_MMA_MASK
	.align		4
.L_97:
        /*0078*/ 	.byte	0x03, 0x50
        /*007a*/ 	.short	0x0000


	//----- nvinfo : EIATTR_MAXREG_COUNT
	.align		4
        /*007c*/ 	.byte	0x03, 0x1b
        /*007e*/ 	.short	0x00ff


	//----- nvinfo : EIATTR_NUM_BARRIERS
	.align		4
        /*0080*/ 	.byte	0x02, 0x4c
        /*0082*/ 	.byte	0x01
	.zero		1


	//----- nvinfo : EIATTR_MERCURY_ISA_VERSION
	.align		4
        /*0084*/ 	.byte	0x03, 0x5f
        /*0086*/ 	.short	0x0101


	//----- nvinfo : EIATTR_VRC_CTA_INIT_COUNT
	.align		4
        /*0088*/ 	.byte	0x02, 0x4a
	.zero		1
	.zero		1


	//----- nvinfo : EIATTR_EXIT_INSTR_OFFSETS
	.align		4
        /*008c*/ 	.byte	0x04, 0x1c
        /*008e*/ 	.short	(.L_99 - .L_98)


	//   ....[0]....
.L_98:
        /*0090*/ 	.word	0x00000350


	//   ....[1]....
        /*0094*/ 	.word	0x00000390


	//   ....[2]....
        /*0098*/ 	.word	0x00000b00


	//----- nvinfo : EIATTR_MAX_THREADS
	.align		4
.L_99:
        /*009c*/ 	.byte	0x04, 0x05
        /*009e*/ 	.short	(.L_101 - .L_100)
.L_100:
        /*00a0*/ 	.word	0x00000100
        /*00a4*/ 	.word	0x00000001
        /*00a8*/ 	.word	0x00000001


	//----- nvinfo : EIATTR_CRS_STACK_SIZE
	.align		4
.L_101:
        /*00ac*/ 	.byte	0x04, 0x1e
        /*00ae*/ 	.short	(.L_103 - .L_102)
.L_102:
        /*00b0*/ 	.word	0x00000000


	//----- nvinfo : EIATTR_CBANK_PARAM_SIZE
	.align		4
.L_103:
        /*00b4*/ 	.byte	0x03, 0x19
        /*00b6*/ 	.short	0x0028


	//----- nvinfo : EIATTR_PARAM_CBANK
	.align		4
        /*00b8*/ 	.byte	0x04, 0x0a
        /*00ba*/ 	.short	(.L_105 - .L_104)
	.align		4
.L_104:
        /*00bc*/ 	.word	index@(.nv.constant0._Z32kernel_split_accumulator_computePKfS0_Pfiiii)
        /*00c0*/ 	.short	0x0380
        /*00c2*/ 	.short	0x0028


	//----- nvinfo : EIATTR_SW_WAR
	.align		4
.L_105:
        /*00c4*/ 	.byte	0x04, 0x36
        /*00c6*/ 	.short	(.L_107 - .L_106)
.L_106:
        /*00c8*/ 	.word	0x00000008
.L_107:


//--------------------- .nv.info._Z22kernel_block_reductionPKfS0_Pfiiii --------------------------
	.section	.nv.info._Z22kernel_block_reductionPKfS0_Pfiiii,"",@"SHT_CUDA_INFO"
	.sectionflags	@""
	.align	4


	//----- nvinfo : EIATTR_CUDA_API_VERSION
	.align		4
        /*0000*/ 	.byte	0x04, 0x37
        /*0002*/ 	.short	(.L_109 - .L_108)
.L_108:
        /*0004*/ 	.word	0x00000082


	//----- nvinfo : EIATTR_KPARAM_INFO
	.align		4
.L_109:
        /*0008*/ 	.byte	0x04, 0x17
        /*000a*/ 	.short	(.L_111 - .L_110)
.L_110:
        /*000c*/ 	.word	0x00000000
        /*0010*/ 	.short	0x0006
        /*0012*/ 	.short	0x0024
        /*0014*/ 	.byte	0x00, 0xf0, 0x11, 0x00


	//----- nvinfo : EIATTR_KPARAM_INFO
	.align		4
.L_111:
        /*0018*/ 	.byte	0x04, 0x17
        /*001a*/ 	.short	(.L_113 - .L_112)
.L_112:
        /*001c*/ 	.word	0x00000000
        /*0020*/ 	.short	0x0005
        /*0022*/ 	.short	0x0020
        /*0024*/ 	.byte	0x00, 0xf0, 0x11, 0x00


	//----- nvinfo : EIATTR_KPARAM_INFO
	.align		4
.L_113:
        /*0028*/ 	.byte	0x04, 0x17
        /*002a*/ 	.short	(.L_115 - .L_114)
.L_114:
        /*002c*/ 	.word	0x00000000
        /*0030*/ 	.short	0x0004
        /*0032*/ 	.short	0x001c
        /*0034*/ 	.byte	0x00, 0xf0, 0x11, 0x00


	//----- nvinfo : EIATTR_KPARAM_INFO
	.align		4
.L_115:
        /*0038*/ 	.byte	0x04, 0x17
        /*003a*/ 	.short	(.L_117 - .L_116)
.L_116:
        /*003c*/ 	.word	0x00000000
        /*0040*/ 	.short	0x0003
        /*0042*/ 	.short	0x0018
        /*0044*/ 	.byte	0x00, 0xf0, 0x11, 0x00


	//----- nvinfo : EIATTR_KPARAM_INFO
	.align		4
.L_117:
        /*0048*/ 	.byte	0x04, 0x17
        /*004a*/ 	.short	(.L_119 - .L_118)
.L_118:
        /*004c*/ 	.word	0x00000000
        /*0050*/ 	.short	0x0002
        /*0052*/ 	.short	0x0010
        /*0054*/ 	.byte	0x00, 0xf5, 0x21, 0x00


	//----- nvinfo : EIATTR_KPARAM_INFO
	.align		4
.L_119:
        /*0058*/ 	.byte	0x04, 0x17
        /*005a*/ 	.short	(.L_121 - .L_120)
.L_120:
        /*005c*/ 	.word	0x00000000
        /*0060*/ 	.short	0x0001
        /*0062*/ 	.short	0x0008
        /*0064*/ 	.byte	0x00, 0xf5, 0x21, 0x00


	//----- nvinfo : EIATTR_KPARAM_INFO
	.align		4
.L_121:
        /*0068*/ 	.byte	0x04, 0x17
        /*006a*/ 	.short	(.L_123 - .L_122)
.L_122:
        /*006c*/ 	.word	0x00000000
        /*0070*/ 	.short	0x0000
        /*0072*/ 	.short	0x0000
        /*0074*/ 	.byte	0x00, 0xf5, 0x21, 0x00


	//----- nvinfo : EIATTR_SPARSE_MMA_MASK
	.align		4
.L_123:
        /*0078*/ 	.byte	0x03, 0x50
        /*007a*/ 	.short	0x0000


	//----- nvinfo : EIATTR_MAXREG_COUNT
	.align		4
        /*007c*/ 	.byte	0x03, 0x1b
        /*007e*/ 	.short	0x00ff


	//----- nvinfo : EIATTR_NUM_BARRIERS
	.align		4
        /*0080*/ 	.byte	0x02, 0x4c
        /*0082*/ 	.byte	0x01
	.zero		1


	//----- nvinfo : EIATTR_MERCURY_ISA_VERSION
	.align		4
        /*0084*/ 	.byte	0x03, 0x5f
        /*0086*/ 	.short	0x0101


	//----- nvinfo : EIATTR_VRC_CTA_INIT_COUNT
	.align		4
        /*0088*/ 	.byte	0x02, 0x4a
	.zero		1
	.zero		1


	//----- nvinfo : EIATTR_EXIT_INSTR_OFFSETS
	.align		4
        /*008c*/ 	.byte	0x04, 0x1c
        /*008e*/ 	.short	(.L_125 - .L_124)


	//   ....[0]....
.L_124:
        /*0090*/ 	.word	0x00001480


	//   ....[1]....
        /*0094*/ 	.word	0x00001940


	//   ....[2]....
        /*0098*/ 	.word	0x00001b60


	//   ....[3]....
        /*009c*/ 	.word	0x00001cc0


	//   ....[4]....
        /*00a0*/ 	.word	0x00001d00


	//   ....[5]....
        /*00a4*/ 	.word	0x00001d40


	//----- nvinfo : EIATTR_MAX_THREADS
	.align		4
.L_125:
        /*00a8*/ 	.byte	0x04, 0x05
        /*00aa*/ 	.short	(.L_127 - .L_126)
.L_126:
        /*00ac*/ 	.word	0x00000100
        /*00b0*/ 	.word	0x00000001
        /*00b4*/ 	.word	0x00000001


	//----- nvinfo : EIATTR_CRS_STACK_SIZE
	.align		4
.L_127:
        /*00b8*/ 	.byte	0x04, 0x1e
        /*00ba*/ 	.short	(.L_129 - .L_128)
.L_128:
        /*00bc*/ 	.word	0x00000000


	//----- nvinfo : EIATTR_CBANK_PARAM_SIZE
	.align		4
.L_129:
        /*00c0*/ 	.byte	0x03, 0x19
        /*00c2*/ 	.short	0x0028


	//----- nvinfo : EIATTR_PARAM_CBANK
	.align		4
        /*00c4*/ 	.byte	0x04, 0x0a
        /*00c6*/ 	.short	(.L_131 - .L_130)
	.align		4
.L_130:
        /*00c8*/ 	.word	index@(.nv.constant0._Z22kernel_block_reductionPKfS0_Pfiiii)
        /*00cc*/ 	.short	0x0380
        /*00ce*/ 	.short	0x0028


	//----- nvinfo : EIATTR_SW_WAR
	.align		4
.L_131:
        /*00d0*/ 	.byte	0x04, 0x36
        /*00d2*/ 	.short	(.L_133 - .L_132)
.L_132:
        /*00d4*/ 	.word	0x00000008
.L_133:


//--------------------- .nv.info._Z23kernel_warp_cooperativePKfS0_Pfiiii --------------------------
	.section	.nv.info._Z23kernel_warp_cooperativePKfS0_Pfiiii,"",@"SHT_CUDA_INFO"
	.sectionflags	@""
	.align	4


	//----- nvinfo : EIATTR_CUDA_API_VERSION
	.align		4
        /*0000*/ 	.byte	0x04, 0x37
        /*0002*/ 	.short	(.L_135 - .L_134)
.L_134:
        /*0004*/ 	.word	0x00000082


	//----- nvinfo : EIATTR_KPARAM_INFO
	.align		4
.L_135:
        /*0008*/ 	.byte	0x04, 0x17
        /*000a*/ 	.short	(.L_137 - .L_136)
.L_136:
        /*000c*/ 	.word	0x00000000
        /*0010*/ 	.short	0x0006
        /*0012*/ 	.short	0x0024
        /*0014*/ 	.byte	0x00, 0xf0, 0x11, 0x00


	//----- nvinfo : EIATTR_KPARAM_INFO
	.align		4
.L_137:
        /*0018*/ 	.byte	0x04, 0x17
        /*001a*/ 	.short	(.L_139 - .L_138)
.L_138:
        /*001c*/ 	.word	0x00000000
        /*0020*/ 	.short	0x0005
        /*0022*/ 	.short	0x0020
        /*0024*/ 	.byte	0x00, 0xf0, 0x11, 0x00


	//----- nvinfo : EIATTR_KPARAM_INFO
	.align		4
.L_139:
        /*0028*/ 	.byte	0x04, 0x17
        /*002a*/ 	.short	(.L_141 - .L_140)
.L_140:
        /*002c*/ 	.word	0x00000000
        /*0030*/ 	.short	0x0004
        /*0032*/ 	.short	0x001c
        /*0034*/ 	.byte	0x00, 0xf0, 0x11, 0x00


	//----- nvinfo : EIATTR_KPARAM_INFO
	.align		4
.L_141:
        /*0038*/ 	.byte	0x04, 0x17
        /*003a*/ 	.short	(.L_143 - .L_142)
.L_142:
        /*003c*/ 	.word	0x00000000
        /*0040*/ 	.short	0x0003
        /*0042*/ 	.short	0x0018
        /*0044*/ 	.byte	0x00, 0xf0, 0x11, 0x00


	//----- nvinfo : EIATTR_KPARAM_INFO
	.align		4
.L_143:
        /*0048*/ 	.byte	0x04, 0x17
        /*004a*/ 	.short	(.L_145 - .L_144)
.L_144:
        /*004c*/ 	.word	0x00000000
        /*0050*/ 	.short	0x0002
        /*0052*/ 	.short	0x0010
        /*0054*/ 	.byte	0x00, 0xf5, 0x21, 0x00


	//----- nvinfo : EIATTR_KPARAM_INFO
	.align		4
.L_145:
        /*0058*/ 	.byte	0x04, 0x17
        /*005a*/ 	.short	(.L_147 - .L_146)
.L_146:
        /*005c*/ 	.word	0x00000000
        /*0060*/ 	.short	0x0001
        /*0062*/ 	.short	0x0008
        /*0064*/ 	.byte	0x00, 0xf5, 0x21, 0x00


	//----- nvinfo : EIATTR_KPARAM_INFO
	.align		4
.L_147:
        /*0068*/ 	.byte	0x04, 0x17
        /*006a*/ 	.short	(.L_149 - .L_148)
.L_148:
        /*006c*/ 	.word	0x00000000
        /*0070*/ 	.short	0x0000
        /*0072*/ 	.short	0x0000
        /*0074*/ 	.byte	0x00, 0xf5, 0x21, 0x00


	//----- nvinfo : EIATTR_SPARSE_MMA_MASK
	.align		4
.L_149:
        /*0078*/ 	.byte	0x03, 0x50
        /*007a*/ 	.short	0x0000


	//----- nvinfo : EIATTR_MAXREG_COUNT
	.align		4
        /*007c*/ 	.byte	0x03, 0x1b
        /*007e*/ 	.short	0x00ff


	//----- nvinfo : EIATTR_NUM_BARRIERS
	.align		4
        /*0080*/ 	.byte	0x02, 0x4c
        /*0082*/ 	.byte	0x01
	.zero		1


	//----- nvinfo : EIATTR_MERCURY_ISA_VERSION
	.align		4
        /*0084*/ 	.byte	0x03, 0x5f
        /*0086*/ 	.short	0x0101


	//----- nvinfo : EIATTR_COOP_GROUP_MASK_REGIDS
	.align		4
        /*0088*/ 	.byte	0x04, 0x29
        /*008a*/ 	.short	(.L_151 - .L_150)


	//   ....[0]....
.L_150:
        /*008c*/ 	.word	0xffffffff


	//   ....[1]....
        /*0090*/ 	.word	0xffffffff


	//   ....[2]....
        /*0094*/ 	.word	0xffffffff


	//   ....[3]....
        /*0098*/ 	.word	0xffffffff


	//   ....[4]....
        /*009c*/ 	.word	0xffffffff


	//   ....[5]....
        /*00a0*/ 	.word	0x0500000f


	//   ....[6]....
        /*00a4*/ 	.word	0x0500000f


	//   ....[7]....
        /*00a8*/ 	.word	0x0500000f


	//   ....[8]....
        /*00ac*/ 	.word	0x0500000f


	//   ....[9]....
        /*00b0*/ 	.word	0x0500000f


	//----- nvinfo : EIATTR_COOP_GROUP_INSTR_OFFSETS
	.align		4
.L_151:
        /*00b4*/ 	.byte	0x04, 0x28
        /*00b6*/ 	.short	(.L_153 - .L_152)


	//   ....[0]....
.L_152:
        /*00b8*/ 	.word	0x00000de0


	//   ....[1]....
        /*00bc*/ 	.word	0x00000e00


	//   ....[2]....
        /*00c0*/ 	.word	0x00000e20


	//   ....[3]....
        /*00c4*/ 	.word	0x00000e40


	//   ....[4]....
        /*00c8*/ 	.word	0x00000e60


	//   ....[5]....
        /*00cc*/ 	.word	0x00000fa0


	//   ....[6]....
        /*00d0*/ 	.word	0x00001040


	//   ....[7]....
        /*00d4*/ 	.word	0x000010b0


	//   ....[8]....
        /*00d8*/ 	.word	0x00001120


	//   ....[9]....
        /*00dc*/ 	.word	0x00001190


	//----- nvinfo : EIATTR_VRC_CTA_INIT_COUNT
	.align		4
.L_153:
        /*00e0*/ 	.byte	0x02, 0x4a
	.zero		1
	.zero		1


	//----- nvinfo : EIATTR_EXIT_INSTR_OFFSETS
	.align		4
        /*00e4*/ 	.byte	0x04, 0x1c
        /*00e6*/ 	.short	(.L_155 - .L_154)


	//   ....[0]....
.L_154:
        /*00e8*/ 	.word	0x000004c0


	//   ....[1]....
        /*00ec*/ 	.word	0x00000f40


	//----- nvinfo : EIATTR_MAX_THREADS
	.align		4
.L_155:
        /*00f0*/ 	.byte	0x04, 0x05
        /*00f2*/ 	.short	(.L_157 - .L_156)
.L_156:
        /*00f4*/ 	.word	0x00000100
        /*00f8*/ 	.word	0x00000001
        /*00fc*/ 	.word	0x00000001


	//----- nvinfo : EIATTR_CRS_STACK_SIZE
	.align		4
.L_157:
        /*0100*/ 	.byte	0x04, 0x1e
        /*0102*/ 	.short	(.L_159 - .L_158)
.L_158:
        /*0104*/ 	.word	0x00000000


	//----- nvinfo : EIATTR_CBANK_PARAM_SIZE
	.align		4
.L_159:
        /*0108*/ 	.byte	0x03, 0x19
        /*010a*/ 	.short	0x0028


	//----- nvinfo : EIATTR_PARAM_CBANK
	.align		4
        /*010c*/ 	.byte	0x04, 0x0a
        /*010e*/ 	.short	(.L_161 - .L_160)
	.align		4
.L_160:
        /*0110*/ 	.word	index@(.nv.constant0._Z23kernel_warp_cooperativePKfS0_Pfiiii)
        /*0114*/ 	.short	0x0380
        /*0116*/ 	.short	0x0028


	//----- nvinfo : EIATTR_SW_WAR
	.align		4
.L_161:
        /*0118*/ 	.byte	0x04, 0x36
        /*011a*/ 	.short	(.L_163 - .L_162)
.L_162:
        /*011c*/ 	.word	0x00000008
.L_163:


//--------------------- .nv.info._Z20kernel_direct_atomicPKfS0_Pfiiii --------------------------
	.section	.nv.info._Z20kernel_direct_atomicPKfS0_Pfiiii,"",@"SHT_CUDA_INFO"
	.sectionflags	@""
	.align	4


	//----- nvinfo : EIATTR_CUDA_API_VERSION
	.align		4
        /*0000*/ 	.byte	0x04, 0x37
        /*0002*/ 	.short	(.L_165 - .L_164)
.L_164:
        /*0004*/ 	.word	0x00000082


	//----- nvinfo : EIATTR_KPARAM_INFO
	.align		4
.L_165:
        /*0008*/ 	.byte	0x04, 0x17
        /*000a*/ 	.short	(.L_167 - .L_166)
.L_166:
        /*000c*/ 	.word	0x00000000
        /*0010*/ 	.short	0x0006
        /*0012*/ 	.short	0x0024
        /*0014*/ 	.byte	0x00, 0xf0, 0x11, 0x00


	//----- nvinfo : EIATTR_KPARAM_INFO
	.align		4
.L_167:
        /*0018*/ 	.byte	0x04, 0x17
        /*001a*/ 	.short	(.L_169 - .L_168)
.L_168:
        /*001c*/ 	.word	0x00000000
        /*0020*/ 	.short	0x0005
        /*0022*/ 	.short	0x0020
        /*0024*/ 	.byte	0x00, 0xf0, 0x11, 0x00


	//----- nvinfo : EIATTR_KPARAM_INFO
	.align		4
.L_169:
        /*0028*/ 	.byte	0x04, 0x17
        /*002a*/ 	.short	(.L_171 - .L_170)
.L_170:
        /*002c*/ 	.word	0x00000000
        /*0030*/ 	.short	0x0004
        /*0032*/ 	.short	0x001c
        /*0034*/ 	.byte	0x00, 0xf0, 0x11, 0x00


	//----- nvinfo : EIATTR_KPARAM_INFO
	.align		4
.L_171:
        /*0038*/ 	.byte	0x04, 0x17
        /*003a*/ 	.short	(.L_173 - .L_172)
.L_172:
        /*003c*/ 	.word	0x00000000
        /*0040*/ 	.short	0x0003
        /*0042*/ 	.short	0x0018
        /*0044*/ 	.byte	0x00, 0xf0, 0x11, 0x00


	//----- nvinfo : EIATTR_KPARAM_INFO
	.align		4
.L_173:
        /*0048*/ 	.byte	0x04, 0x17
        /*004a*/ 	.short	(.L_175 - .L_174)
.L_174:
        /*004c*/ 	.word	0x00000000
        /*0050*/ 	.short	0x0002
        /*0052*/ 	.short	0x0010
        /*0054*/ 	.byte	0x00, 0xf5, 0x21, 0x00


	//----- nvinfo : EIATTR_KPARAM_INFO
	.align		4
.L_175:
        /*0058*/ 	.byte	0x04, 0x17
        /*005a*/ 	.short	(.L_177 - .L_176)
.L_176:
        /*005c*/ 	.word	0x00000000
        /*0060*/ 	.short	0x0001
        /*0062*/ 	.short	0x0008
        /*0064*/ 	.byte	0x00, 0xf5, 0x21, 0x00


	//----- nvinfo : EIATTR_KPARAM_INFO
	.align		4
.L_177:
        /*0068*/ 	.byte	0x04, 0x17
        /*006a*/ 	.short	(.L_179 - .L_178)
.L_178:
        /*006c*/ 	.word	0x00000000
        /*0070*/ 	.short	0x0000
        /*0072*/ 	.short	0x0000
        /*0074*/ 	.byte	0x00, 0xf5, 0x21, 0x00


	//----- nvinfo : EIATTR_SPARSE_MMA_MASK
	.align		4
.L_179:
        /*0078*/ 	.byte	0x03, 0x50
        /*007a*/ 	.short	0x0000


	//----- nvinfo : EIATTR_MAXREG_COUNT
	.align		4
        /*007c*/ 	.byte	0x03, 0x1b
        /*007e*/ 	.short	0x00ff


	//----- nvinfo : EIATTR_NUM_BARRIERS
	.align		4
        /*0080*/ 	.byte	0x02, 0x4c
        /*0082*/ 	.byte	0x01
	.zero		1


	//----- nvinfo : EIATTR_MERCURY_ISA_VERSION
	.align		4
        /*0084*/ 	.byte	0x03, 0x5f
        /*0086*/ 	.short	0x0101


	//----- nvinfo : EIATTR_VRC_CTA_INIT_COUNT
	.align		4
        /*0088*/ 	.byte	0x02, 0x4a
	.zero		1
	.zero		1


	//----- nvinfo : EIATTR_EXIT_INSTR_OFFSETS
	.align		4
        /*008c*/ 	.byte	0x04, 0x1c
        /*008e*/ 	.short	(.L_181 - .L_180)


	//   ....[0]....
.L_180:
        /*0090*/ 	.word	0x000004a0


	//   ....[1]....
        /*0094*/ 	.word	0x000004c0


	//   ....[2]....
        /*0098*/ 	.word	0x00000c00


	//----- nvinfo : EIATTR_MAX_THREADS
	.align		4
.L_181:
        /*009c*/ 	.byte	0x04, 0x05
        /*009e*/ 	.short	(.L_183 - .L_182)
.L_182:
        /*00a0*/ 	.word	0x00000100
        /*00a4*/ 	.word	0x00000001
        /*00a8*/ 	.word	0x00000001


	//----- nvinfo : EIATTR_CRS_STACK_SIZE
	.align		4
.L_183:
        /*00ac*/ 	.byte	0x04, 0x1e
        /*00ae*/ 	.short	(.L_185 - .L_184)
.L_184:
        /*00b0*/ 	.word	0x00000000


	//----- nvinfo : EIATTR_CBANK_PARAM_SIZE
	.align		4
.L_185:
        /*00b4*/ 	.byte	0x03, 0x19
        /*00b6*/ 	.short	0x0028


	//----- nvinfo : EIATTR_PARAM_CBANK
	.align		4
        /*00b8*/ 	.byte	0x04, 0x0a
        /*00ba*/ 	.short	(.L_187 - .L_186)
	.align		4
.L_186:
        /*00bc*/ 	.word	index@(.nv.constant0._Z20kernel_direct_atomicPKfS0_Pfiiii)
        /*00c0*/ 	.short	0x0380
        /*00c2*/ 	.short	0x0028


	//----- nvinfo : EIATTR_SW_WAR
	.align		4
.L_187:
        /*00c4*/ 	.byte	0x04, 0x36
        /*00c6*/ 	.short	(.L_189 - .L_188)
.L_188:
        /*00c8*/ 	.word	0x00000008
.L_189:


//--------------------- .nv.callgraph             --------------------------
	.section	.nv.callgraph,"",@"SHT_CUDA_CALLGRAPH"
	.align	4
	.sectionentsize	8
	.align		4
        /*0000*/ 	.word	0x00000000
	.align		4
        /*0004*/ 	.word	0xffffffff
	.align		4
        /*0008*/ 	.word	0x00000000
	.align		4
        /*000c*/ 	.word	0xfffffffe
	.align		4
        /*0010*/ 	.word	0x00000000
	.align		4
        /*0014*/ 	.word	0xfffffffd
	.align		4
        /*0018*/ 	.word	0x00000000
	.align		4
        /*001c*/ 	.word	0xfffffffc


//--------------------- .text._Z19kernel_tiled_outputPKfS0_Pfiiii --------------------------
	.section	.text._Z19kernel_tiled_outputPKfS0_Pfiiii,"ax",@progbits
	.align	128
        .global         _Z19kernel_tiled_outputPKfS0_Pfiiii
        .type           _Z19kernel_tiled_outputPKfS0_Pfiiii,@function
        .size           _Z19kernel_tiled_outputPKfS0_Pfiiii,(.L_x_155 - _Z19kernel_tiled_outputPKfS0_Pfiiii)
        .other          _Z19kernel_tiled_outputPKfS0_Pfiiii,@"STO_CUDA_ENTRY STV_DEFAULT"
_Z19kernel_tiled_outputPKfS0_Pfiiii:
.text._Z19kernel_tiled_outputPKfS0_Pfiiii:
[----:B------:R-:W-:Y:S08]  /*0000*/  LDC R1, c[0x0][0x37c] ;  /* 0x0000df00ff017b82 */ /* 0x000ff00000000800 */
[----:B------:R-:W0:Y:S01]  /*0010*/  LDC R2, c[0x0][0x39c] ;  /* 0x0000e700ff027b82 */ /* 0x000e220000000800 */
[----:B------:R-:W1:Y:S01]  /*0020*/  S2R R5, SR_CTAID.Y ;  /* 0x0000000000057919 */ /* 0x000e620000002600 */
[----:B------:R-:W2:Y:S01]  /*0030*/  LDCU.64 UR6, c[0x0][0x358] ;  /* 0x00006b00ff0677ac */ /* 0x000ea20008000a00 */
[----:B------:R-:W3:Y:S05]  /*0040*/  LDCU UR8, c[0x0][0x398] ;  /* 0x00007300ff0877ac */ /* 0x000eea0008000800 */
[----:B------:R-:W4:Y:S01]  /*0050*/  S2UR UR4, SR_CTAID.X ;  /* 0x00000000000479c3 */ /* 0x000f220000002500 */
[----:B------:R-:W0:Y:S02]  /*0060*/  LDCU UR9, c[0x0][0x3a0] ;  /* 0x00007400ff0977ac */ /* 0x000e240008000800 */
[----:B0-----:R-:W-:-:S05]  /*0070*/  VIADD R0, R2, 0x7 ;  /* 0x0000000702007836 */ /* 0x001fca0000000000 */
[----:B------:R-:W-:-:S04]  /*0080*/  SHF.R.S32.HI R3, RZ, 0x1f, R0 ;  /* 0x0000001fff037819 */ /* 0x000fc80000011400 */
[----:B------:R-:W-:-:S04]  /*0090*/  LEA.HI R3, R3, R0, RZ, 0x3 ;  /* 0x0000000003037211 */ /* 0x000fc800078f18ff */
[----:B------:R-:W-:Y:S02]  /*00a0*/  SHF.R.S32.HI R4, RZ, 0x3, R3 ;  /* 0x00000003ff047819 */ /* 0x000fe40000011403 */
[----:B------:R-:W0:Y:S02]  /*00b0*/  LDC R3, c[0x0][0x3a4] ;  /* 0x0000e900ff037b82 */ /* 0x000e240000000800 */
[----:B------:R-:W-:-:S04]  /*00c0*/  IABS R0, R4 ;  /* 0x0000000400007213 */ /* 0x000fc80000000000 */
[----:B------:R-:W5:Y:S08]  /*00d0*/  I2F.RP R11, R0 ;  /* 0x00000000000b7306 */ /* 0x000f700000209400 */
[----:B-----5:R-:W5:Y:S08]  /*00e0*/  MUFU.RCP R11, R11 ;  /* 0x0000000b000b7308 */ /* 0x020f700000001000 */
[----:B0-----:R-:W0:Y:S01]  /*00f0*/  I2F.U32.RP R10, R3 ;  /* 0x00000003000a7306 */ /* 0x001e220000209000 */
[----:B-----5:R-:W-:Y:S01]  /*0100*/  VIADD R8, R11, 0xffffffe ;  /* 0x0ffffffe0b087836 */ /* 0x020fe20000000000 */
[----:B-1----:R-:W-:-:S06]  /*0110*/  IABS R11, R5 ;  /* 0x00000005000b7213 */ /* 0x002fcc0000000000 */
[----:B------:R1:W5:Y:S08]  /*0120*/  F2I.FTZ.U32.TRUNC.NTZ R9, R8 ;  /* 0x0000000800097305 */ /* 0x000370000021f000 */
[----:B0-----:R-:W0:Y:S01]  /*0130*/  MUFU.RCP R10, R10 ;  /* 0x0000000a000a7308 */ /* 0x001e220000001000 */
[----:B-1----:R-:W-:Y:S01]  /*0140*/  IMAD.MOV.U32 R8, RZ, RZ, RZ ;  /* 0x000000ffff087224 */ /* 0x002fe200078e00ff */
[----:B-----5:R-:W-:-:S05]  /*0150*/  IADD3 R13, PT, PT, RZ, -R9, RZ ;  /* 0x80000009ff0d7210 */ /* 0x020fca0007ffe0ff */
[----:B------:R-:W-:-:S04]  /*0160*/  IMAD R13, R13, R0, RZ ;  /* 0x000000000d0d7224 */ /* 0x000fc800078e02ff */
[----:B------:R-:W-:-:S04]  /*0170*/  IMAD.HI.U32 R9, R9, R13, R8 ;  /* 0x0000000d09097227 */ /* 0x000fc800078e0008 */
[----:B0-----:R-:W-:Y:S01]  /*0180*/  VIADD R6, R10, 0xffffffe ;  /* 0x0ffffffe0a067836 */ /* 0x001fe20000000000 */
[----:B------:R-:W-:Y:S01]  /*0190*/  IABS R10, R4 ;  /* 0x00000004000a7213 */ /* 0x000fe20000000000 */
[----:B------:R-:W-:Y:S02]  /*01a0*/  IMAD.MOV.U32 R8, RZ, RZ, R11 ;  /* 0x000000ffff087224 */ /* 0x000fe400078e000b */
[----:B------:R-:W0:Y:S02]  /*01b0*/  F2I.FTZ.U32.TRUNC.NTZ R7, R6 ;  /* 0x0000000600077305 */ /* 0x000e24000021f000 */
[----:B------:R-:W-:Y:S02]  /*01c0*/  IMAD.MOV R11, RZ, RZ, -R10 ;  /* 0x000000ffff0b7224 */ /* 0x000fe400078e0a0a */
[----:B------:R-:W-:Y:S02]  /*01d0*/  HFMA2 R10, -RZ, RZ, 0, 0 ;  /* 0x00000000ff0a7431 */ /* 0x000fe400000001ff */
[----:B------:R-:W-:-:S04]  /*01e0*/  IMAD.HI.U32 R9, R9, R8, RZ ;  /* 0x0000000809097227 */ /* 0x000fc800078e00ff */
[----:B------:R-:W-:-:S05]  /*01f0*/  IMAD R11, R9, R11, R8 ;  /* 0x0000000b090b7224 */ /* 0x000fca00078e0208 */
[----:B------:R-:W-:Y:S02]  /*0200*/  ISETP.GT.U32.AND P0, PT, R0, R11, PT ;  /* 0x0000000b0000720c */ /* 0x000fe40003f04070 */
[----:B0-----:R-:W-:-:S05]  /*0210*/  IADD3 R6, PT, PT, RZ, -R7, RZ ;  /* 0x80000007ff067210 */ /* 0x001fca0007ffe0ff */
[----:B------:R-:W-:Y:S02]  /*0220*/  IMAD R13, R6, R3, RZ ;  /* 0x00000003060d7224 */ /* 0x000fe400078e02ff */
[----:B------:R-:W-:-:S04]  /*0230*/  IMAD.MOV.U32 R6, RZ, RZ, RZ ;  /* 0x000000ffff067224 */ /* 0x000fc800078e00ff */
[----:B------:R-:W-:Y:S01]  /*0240*/  IMAD.HI.U32 R6, R7, R13, R6 ;  /* 0x0000000d07067227 */ /* 0x000fe200078e0006 */
[----:B------:R-:W-:-:S03]  /*0250*/  @!P0 IADD3 R9, PT, PT, R9, 0x1, RZ ;  /* 0x0000000109098810 */ /* 0x000fc60007ffe0ff */
[----:B------:R-:W-:Y:S01]  /*0260*/  @!P0 IMAD.IADD R11, R11, 0x1, -R0 ;  /* 0x000000010b0b8824 */ /* 0x000fe200078e0a00 */
[----:B------:R-:W-:Y:S01]  /*0270*/  ISETP.NE.AND P0, PT, R4, RZ, PT ;  /* 0x000000ff0400720c */ /* 0x000fe20003f05270 */
[----:B----4-:R-:W-:-:S03]  /*0280*/  IMAD.HI.U32 R6, R6, UR4, RZ ;  /* 0x0000000406067c27 */ /* 0x010fc6000f8e00ff */
[----:B------:R-:W-:Y:S01]  /*0290*/  ISETP.GE.U32.AND P1, PT, R11, R0, PT ;  /* 0x000000000b00720c */ /* 0x000fe20003f26070 */
[----:B------:R-:W-:Y:S01]  /*02a0*/  IMAD.MOV R6, RZ, RZ, -R6 ;  /* 0x000000ffff067224 */ /* 0x000fe200078e0a06 */
[----:B------:R-:W-:-:S03]  /*02b0*/  LOP3.LUT R0, R5, R4, RZ, 0x3c, !PT ;  /* 0x0000000405007212 */ /* 0x000fc600078e3cff */
[----:B------:R-:W-:Y:S01]  /*02c0*/  IMAD R6, R3, R6, UR4 ;  /* 0x0000000403067e24 */ /* 0x000fe2000f8e0206 */
[----:B------:R-:W-:Y:S01]  /*02d0*/  ISETP.GE.AND P3, PT, R0, RZ, PT ;  /* 0x000000ff0000720c */ /* 0x000fe20003f66270 */
[----:B------:R-:W0:Y:S01]  /*02e0*/  LDCU UR4, c[0x0][0x398] ;  /* 0x00007300ff0477ac */ /* 0x000e220008000800 */
[----:B------:R-:W1:Y:S02]  /*02f0*/  S2R R0, SR_TID.X ;  /* 0x0000000000007919 */ /* 0x000e640000002100 */
[----:B------:R-:W-:-:S03]  /*0300*/  ISETP.GE.U32.AND P2, PT, R6, R3, PT ;  /* 0x000000030600720c */ /* 0x000fc60003f46070 */
[----:B------:R-:W-:-:S06]  /*0310*/  @P1 VIADD R9, R9, 0x1 ;  /* 0x0000000109091836 */ /* 0x000fcc0000000000 */
[----:B------:R-:W-:Y:S01]  /*0320*/  @!P3 IMAD.MOV R9, RZ, RZ, -R9 ;  /* 0x000000ffff09b224 */ /* 0x000fe200078e0a09 */
[----:B------:R-:W-:Y:S02]  /*0330*/  @!P0 LOP3.LUT R9, RZ, R4, RZ, 0x33, !PT ;  /* 0x00000004ff098212 */ /* 0x000fe400078e33ff */
[----:B------:R-:W-:Y:S01]  /*0340*/  ISETP.NE.U32.AND P0, PT, R3, RZ, PT ;  /* 0x000000ff0300720c */ /* 0x000fe20003f05070 */
[----:B------:R-:W-:Y:S01]  /*0350*/  @P2 IMAD.IADD R6, R6, 0x1, -R3 ;  /* 0x0000000106062824 */ /* 0x000fe200078e0a03 */
[----:B------:R-:W-:-:S04]  /*0360*/  IADD3 R7, PT, PT, -R9, RZ, RZ ;  /* 0x000000ff09077210 */ /* 0x000fc80007ffe1ff */
[----:B------:R-:W-:Y:S01]  /*0370*/  ISETP.GE.U32.AND P1, PT, R6, R3, PT ;  /* 0x000000030600720c */ /* 0x000fe20003f26070 */
[----:B------:R-:W-:-:S04]  /*0380*/  IMAD R5, R4, R7, R5 ;  /* 0x0000000704057224 */ /* 0x000fc800078e0205 */
[----:B------:R-:W-:-:S05]  /*0390*/  IMAD.SHL.U32 R5, R5, 0x8, RZ ;  /* 0x0000000805057824 */ /* 0x000fca00078e00ff */
[----:B-1----:R-:W-:-:S03]  /*03a0*/  LOP3.LUT R11, R5, 0x7, R0, 0xf8, !PT ;  /* 0x00000007050b7812 */ /* 0x002fc600078ef800 */
[----:B------:R-:W-:Y:S01]  /*03b0*/  @P1 IMAD.IADD R6, R6, 0x1, -R3 ;  /* 0x0000000106061824 */ /* 0x000fe200078e0a03 */
[----:B------:R-:W-:Y:S02]  /*03c0*/  @!P0 LOP3.LUT R6, RZ, R3, RZ, 0x33, !PT ;  /* 0x00000003ff068212 */ /* 0x000fe400078e33ff */
[----:B------:R-:W-:Y:S02]  /*03d0*/  SHF.R.U32.HI R3, RZ, 0x3, R0 ;  /* 0x00000003ff037819 */ /* 0x000fe40000011600 */
[----:B------:R-:W-:Y:S01]  /*03e0*/  ISETP.GE.AND P0, PT, R11, R2, PT ;  /* 0x000000020b00720c */ /* 0x000fe20003f06270 */
[----:B------:R-:W-:-:S05]  /*03f0*/  IMAD.SHL.U32 R8, R6, 0x20, RZ ;  /* 0x0000002006087824 */ /* 0x000fca00078e00ff */
[----:B------:R-:W-:-:S04]  /*0400*/  LOP3.LUT R3, R3, R8, RZ, 0xfc, !PT ;  /* 0x0000000803037212 */ /* 0x000fc800078efcff */
[----:B0-----:R-:W-:-:S13]  /*0410*/  ISETP.GE.OR P0, PT, R3, UR4, P0 ;  /* 0x0000000403007c0c */ /* 0x001fda0008706670 */
[----:B------:R-:W0:Y:S01]  /*0420*/  @!P0 LDC.64 R6, c[0x0][0x380] ;  /* 0x0000e000ff068b82 */ /* 0x000e220000000a00 */
[----:B------:R-:W-:-:S04]  /*0430*/  @!P0 IMAD R3, R3, R2, R11 ;  /* 0x0000000203038224 */ /* 0x000fc800078e020b */
[----:B0-----:R-:W-:-:S03]  /*0440*/  @!P0 IMAD.WIDE.U32 R6, R3, 0x4, R6 ;  /* 0x0000000403068825 */ /* 0x001fc600078e0006 */
[----:B------:R-:W0:Y:S02]  /*0450*/  S2UR UR5, SR_CgaCtaId ;  /* 0x00000000000579c3 */ /* 0x000e240000008800 */
[----:B--2---:R-:W2:Y:S01]  /*0460*/  @!P0 LDG.E.CONSTANT R10, desc[UR6][R6.64] ;  /* 0x00000006060a8981 */ /* 0x004ea2000c1e9900 */
[----:B------:R-:W-:Y:S01]  /*0470*/  UMOV UR4, 0x400 ;  /* 0x0000040000047882 */ /* 0x000fe20000000000 */
[----:B------:R-:W-:Y:S01]  /*0480*/  LOP3.LUT R13, R0, 0xf, RZ, 0xc0, !PT ;  /* 0x0000000f000d7812 */ /* 0x000fe200078ec0ff */
[----:B------:R-:W-:-:S03]  /*0490*/  IMAD.SHL.U32 R4, R9, 0x10, RZ ;  /* 0x0000001009047824 */ /* 0x000fc600078e00ff */
[----:B------:R-:W1:Y:S01]  /*04a0*/  LDC.64 R2, c[0x0][0x388] ;  /* 0x0000e200ff027b82 */ /* 0x000e620000000a00 */
[----:B------:R-:W-:Y:S01]  /*04b0*/  BSSY.RECONVERGENT B0, `(.L_x_0) ;  /* 0x0000016000007945 */ /* 0x000fe20003800200 */
[----:B------:R-:W-:Y:S02]  /*04c0*/  IMAD.MOV.U32 R9, RZ, RZ, R0 ;  /* 0x000000ffff097224 */ /* 0x000fe400078e0000 */
[----:B------:R-:W-:Y:S01]  /*04d0*/  IMAD.IADD R13, R4, 0x1, R13 ;  /* 0x00000001040d7824 */ /* 0x000fe200078e020d */
[----:B0-----:R-:W-:Y:S01]  /*04e0*/  ULEA UR4, UR5, UR4, 0x18 ;  /* 0x0000000405047291 */ /* 0x001fe2000f8ec0ff */
[----:B------:R-:W0:Y:S05]  /*04f0*/  LDCU UR5, c[0x0][0x3a0] ;  /* 0x00007400ff0577ac */ /* 0x000e2a0008000800 */
[----:B------:R-:W-:-:S02]  /*0500*/  LEA R11, R0, UR4, 0x2 ;  /* 0x00000004000b7c11 */ /* 0x000fc4000f8e10ff */
[----:B0-----:R-:W-:-:S03]  /*0510*/  ISETP.GE.AND P1, PT, R13, UR5, PT ;  /* 0x000000050d007c0c */ /* 0x001fc6000bf26270 */
[----:B-123--:R0:W-:Y:S10]  /*0520*/  STS [R11], R10 ;  /* 0x0000000a0b007388 */ /* 0x00e1f40000000800 */
.L_x_3:
[C---:B0-----:R-:W-:Y:S01]  /*0530*/  LEA.HI R10, R9.reuse, R8, RZ, 0x1c ;  /* 0x00000008090a7211 */ /* 0x041fe200078fe0ff */
[----:B------:R-:W-:Y:S01]  /*0540*/  BSSY.RECONVERGENT B1, `(.L_x_1) ;  /* 0x0000008000017945 */ /* 0x000fe20003800200 */
[----:B------:R-:W-:Y:S02]  /*0550*/  LEA R11, R9, UR4, 0x2 ;  /* 0x00000004090b7c11 */ /* 0x000fe4000f8e10ff */
[----:B------:R-:W-:Y:S02]  /*0560*/  ISETP.GE.OR P0, PT, R10, UR8, P1 ;  /* 0x000000080a007c0c */ /* 0x000fe40008f06670 */
[----:B------:R-:W-:-:S11]  /*0570*/  MOV R6, RZ ;  /* 0x000000ff00067202 */ /* 0x000fd60000000f00 */
[----:B------:R-:W-:Y:S05]  /*0580*/  @P0 BRA `(.L_x_2) ;  /* 0x00000000000c0947 */ /* 0x000fea0003800000 */
[----:B------:R-:W-:-:S04]  /*0590*/  IMAD R7, R10, UR9, R13 ;  /* 0x000000090a077c24 */ /* 0x000fc8000f8e020d */
[----:B------:R-:W-:-:S06]  /*05a0*/  IMAD.WIDE R6, R7, 0x4, R2 ;  /* 0x0000000407067825 */ /* 0x000fcc00078e0202 */
[----:B------:R0:W5:Y:S02]  /*05b0*/  LDG.E.CONSTANT R6, desc[UR6][R6.64] ;  /* 0x0000000606067981 */ /* 0x000164000c1e9900 */
.L_x_2:
[----:B------:R-:W-:Y:S05]  /*05c0*/  BSYNC.RECONVERGENT B1 ;  /* 0x0000000000017941 */ /* 0x000fea0003800200 */
.L_x_1:
[----:B-----5:R1:W-:Y:S01]  /*05d0*/  STS [R11+0x400], R6 ;  /* 0x000400060b007388 */ /* 0x0203e20000000800 */
[C---:B------:R-:W-:Y:S01]  /*05e0*/  ISETP.GE.U32.AND P0, PT, R9.reuse, 0x100, PT ;  /* 0x000001000900780c */ /* 0x040fe20003f06070 */
[----:B------:R-:W-:-:S12]  /*05f0*/  VIADD R9, R9, 0x100 ;  /* 0x0000010009097836 */ /* 0x000fd80000000000 */
[----:B-1----:R-:W-:Y:S05]  /*0600*/  @!P0 BRA `(.L_x_3) ;  /* 0xfffffffc00c88947 */ /* 0x002fea000383ffff */
[----:B------:R-:W-:Y:S05]  /*0610*/  BSYNC.RECONVERGENT B0 ;  /* 0x0000000000007941 */ /* 0x000fea0003800200 */
.L_x_0:
[----:B------:R-:W-:Y:S01]  /*0620*/  BAR.SYNC.DEFER_BLOCKING 0x0 ;  /* 0x0000000000007b1d */ /* 0x000fe20000010000 */
[----:B------:R-:W-:-:S04]  /*0630*/  IADD3 R6, PT, PT, -R8, UR8, RZ ;  /* 0x0000000808067c10 */ /* 0x000fc8000fffe1ff */
[----:B------:R-:W-:-:S13]  /*0640*/  ISETP.GE.AND P0, PT, R6, 0x1, PT ;  /* 0x000000010600780c */ /* 0x000fda0003f06270 */
[----:B------:R-:W-:Y:S05]  /*0650*/  @!P0 EXIT ;  /* 0x000000000000894d */ /* 0x000fea0003800000 */
[----:B------:R-:W1:Y:S02]  /*0660*/  LDC R2, c[0x0][0x39c] ;  /* 0x0000e700ff027b82 */ /* 0x000e640000000800 */
[----:B-1----:R-:W-:-:S05]  /*0670*/  VIADDMNMX R2, R5, 0x8, R2, PT ;  /* 0x0000000805027846 */ /* 0x002fca0003800102 */
[----:B0-----:R-:W-:-:S05]  /*0680*/  IMAD.IADD R7, R2, 0x1, -R5 ;  /* 0x0000000102077824 */ /* 0x001fca00078e0a05 */
[----:B------:R-:W-:-:S13]  /*0690*/  ISETP.GE.AND P0, PT, R7, 0x1, PT ;  /* 0x000000010700780c */ /* 0x000fda0003f06270 */
[----:B------:R-:W-:Y:S05]  /*06a0*/  @!P0 EXIT ;  /* 0x000000000000894d */ /* 0x000fea0003800000 */
[----:B------:R-:W0:Y:S01]  /*06b0*/  LDC R11, c[0x0][0x3a0] ;  /* 0x0000e800ff0b7b82 */ /* 0x000e220000000800 */
[----:B------:R-:W-:Y:S01]  /*06c0*/  VIMNMX R8, PT, PT, R6, 0x20, PT ;  /* 0x0000002006087848 */ /* 0x000fe20003fe0100 */
[----:B------:R-:W-:-:S03]  /*06d0*/  IMAD.MOV.U32 R10, RZ, RZ, RZ ;  /* 0x000000ffff0a7224 */ /* 0x000fc600078e00ff */
[----:B------:R-:W-:-:S04]  /*06e0*/  VIMNMX R8, PT, PT, R8, 0x1, !PT ;  /* 0x0000000108087848 */ /* 0x000fc80007fe0100 */
[C---:B------:R-:W-:Y:S02]  /*06f0*/  LOP3.LUT R9, R8.reuse, 0x38, RZ, 0xc0, !PT ;  /* 0x0000003808097812 */ /* 0x040fe400078ec0ff */
[C---:B------:R-:W-:Y:S02]  /*0700*/  LOP3.LUT R23, R8.reuse, 0x7, RZ, 0xc0, !PT ;  /* 0x0000000708177812 */ /* 0x040fe400078ec0ff */
[----:B------:R-:W-:Y:S01]  /*0710*/  LOP3.LUT R24, R8, 0x3, RZ, 0xc0, !PT ;  /* 0x0000000308187812 */ /* 0x000fe200078ec0ff */
[----:B------:R-:W-:Y:S01]  /*0720*/  IMAD.MOV R12, RZ, RZ, -R9 ;  /* 0x000000ffff0c7224 */ /* 0x000fe200078e0a09 */
[----:B0-----:R-:W-:-:S04]  /*0730*/  VIADDMNMX R11, R4, 0x10, R11, PT ;  /* 0x00000010040b7846 */ /* 0x001fc8000380010b */
[----:B------:R-:W-:-:S07]  /*0740*/  IADD3 R11, PT, PT, -R4, R11, RZ ;  /* 0x0000000b040b7210 */ /* 0x000fce0007ffe1ff */
.L_x_14:
[----:B------:R-:W-:Y:S01]  /*0750*/  ISETP.GE.AND P0, PT, R0, R11, PT ;  /* 0x0000000b0000720c */ /* 0x000fe20003f06270 */
[----:B------:R-:W-:-:S12]  /*0760*/  BSSY.RECONVERGENT B0, `(.L_x_4) ;  /* 0x0000067000007945 */ /* 0x000fd80003800200 */
[----:B0-----:R-:W-:Y:S05]  /*0770*/  @P0 BRA `(.L_x_5) ;  /* 0x0000000400940947 */ /* 0x001fea0003800000 */
[----:B------:R-:W0:Y:S01]  /*0780*/  LDCU UR5, c[0x0][0x3a0] ;  /* 0x00007400ff0577ac */ /* 0x000e220008000800 */
[----:B------:R-:W-:Y:S01]  /*0790*/  IMAD.IADD R13, R5, 0x1, R10 ;  /* 0x00000001050d7824 */ /* 0x000fe200078e020a */
[----:B------:R-:W-:Y:S01]  /*07a0*/  LEA R15, R10, UR4, 0x2 ;  /* 0x000000040a0f7c11 */ /* 0x000fe2000f8e10ff */
[----:B------:R-:W-:-:S03]  /*07b0*/  IMAD.MOV.U32 R14, RZ, RZ, R0 ;  /* 0x000000ffff0e7224 */ /* 0x000fc600078e0000 */
[----:B------:R-:W-:Y:S01]  /*07c0*/  IADD3 R15, PT, PT, R15, 0x80, RZ ;  /* 0x000000800f0f7810 */ /* 0x000fe20007ffe0ff */
[----:B0-----:R-:W-:-:S07]  /*07d0*/  IMAD R13, R13, UR5, R4 ;  /* 0x000000050d0d7c24 */ /* 0x001fce000f8e0204 */
.L_x_13:
[----:B------:R-:W-:Y:S01]  /*07e0*/  ISETP.GE.U32.AND P0, PT, R6, 0x8, PT ;  /* 0x000000080600780c */ /* 0x000fe20003f06070 */
[----:B0-----:R-:W-:Y:S02]  /*07f0*/  IMAD.MOV.U32 R17, RZ, RZ, RZ ;  /* 0x000000ffff117224 */ /* 0x001fe400078e00ff */
[----:B------:R-:W-:-:S10]  /*0800*/  IMAD.MOV.U32 R3, RZ, RZ, RZ ;  /* 0x000000ffff037224 */ /* 0x000fd400078e00ff */
[----:B------:R-:W-:Y:S05]  /*0810*/  @!P0 BRA `(.L_x_6) ;  /* 0x00000000008c8947 */ /* 0x000fea0003800000 */
[----:B------:R-:W-:Y:S01]  /*0820*/  LEA R16, R14, UR4, 0x2 ;  /* 0x000000040e107c11 */ /* 0x000fe2000f8e10ff */
[----:B------:R-:W-:Y:S01]  /*0830*/  IMAD.MOV.U32 R17, RZ, RZ, RZ ;  /* 0x000000ffff117224 */ /* 0x000fe200078e00ff */
[----:B------:R-:W-:Y:S01]  /*0840*/  MOV R2, R15 ;  /* 0x0000000f00027202 */ /* 0x000fe20000000f00 */
[----:B------:R-:W-:Y:S02]  /*0850*/  IMAD.MOV.U32 R3, RZ, RZ, R12 ;  /* 0x000000ffff037224 */ /* 0x000fe400078e000c */
[----:B------:R-:W-:-:S07]  /*0860*/  VIADD R16, R16, 0x5c0 ;  /* 0x000005c010107836 */ /* 0x000fce0000000000 */
.L_x_7:
[----:B------:R-:W-:Y:S01]  /*0870*/  LDS R20, [R2+-0x80] ;  /* 0xffff800002147984 */ /* 0x000fe20000000800 */
[----:B------:R-:W-:-:S03]  /*0880*/  VIADD R3, R3, 0x8 ;  /* 0x0000000803037836 */ /* 0x000fc60000000000 */
[----:B------:R-:W0:Y:S02]  /*0890*/  LDS R21, [R16+-0x1c0] ;  /* 0xfffe400010157984 */ /* 0x000e240000000800 */
[----:B------:R-:W-:Y:S02]  /*08a0*/  ISETP.NE.AND P0, PT, R3, RZ, PT ;  /* 0x000000ff0300720c */ /* 0x000fe40003f05270 */
[----:B------:R-:W-:Y:S04]  /*08b0*/  LDS R22, [R2+-0x60] ;  /* 0xffffa00002167984 */ /* 0x000fe80000000800 */
[----:B------:R-:W1:Y:S04]  /*08c0*/  LDS R25, [R16+-0x180] ;  /* 0xfffe800010197984 */ /* 0x000e680000000800 */
[----:B------:R-:W-:Y:S04]  /*08d0*/  LDS R18, [R2+-0x40] ;  /* 0xffffc00002127984 */ /* 0x000fe80000000800 */
[----:B------:R-:W2:Y:S01]  /*08e0*/  LDS R19, [R16+-0x140] ;  /* 0xfffec00010137984 */ /* 0x000ea20000000800 */
[----:B0-----:R-:W-:-:S03]  /*08f0*/  FFMA R21, R20, R21, R17 ;  /* 0x0000001514157223 */ /* 0x001fc60000000011 */
[----:B------:R-:W-:Y:S04]  /*0900*/  LDS R20, [R2+-0x20] ;  /* 0xffffe00002147984 */ /* 0x000fe80000000800 */
[----:B------:R-:W0:Y:S01]  /*0910*/  LDS R17, [R16+-0x100] ;  /* 0xffff000010117984 */ /* 0x000e220000000800 */
[----:B-1----:R-:W-:-:S03]  /*0920*/  FFMA R25, R22, R25, R21 ;  /* 0x0000001916197223 */ /* 0x002fc60000000015 */
[----:B------:R-:W-:Y:S04]  /*0930*/  LDS R21, [R2] ;  /* 0x0000000002157984 */ /* 0x000fe80000000800 */
[----:B------:R-:W1:Y:S01]  /*0940*/  LDS R22, [R16+-0xc0] ;  /* 0xffff400010167984 */ /* 0x000e620000000800 */
[----:B--2---:R-:W-:-:S03]  /*0950*/  FFMA R25, R18, R19, R25 ;  /* 0x0000001312197223 */ /* 0x004fc60000000019 */
[----:B------:R-:W-:Y:S04]  /*0960*/  LDS R18, [R2+0x20] ;  /* 0x0000200002127984 */ /* 0x000fe80000000800 */
[----:B------:R-:W2:Y:S01]  /*0970*/  LDS R19, [R16+-0x80] ;  /* 0xffff800010137984 */ /* 0x000ea20000000800 */
[----:B0-----:R-:W-:-:S03]  /*0980*/  FFMA R20, R20, R17, R25 ;  /* 0x0000001114147223 */ /* 0x001fc60000000019 */
[----:B------:R-:W-:Y:S04]  /*0990*/  LDS R17, [R2+0x40] ;  /* 0x0000400002117984 */ /* 0x000fe80000000800 */
[----:B------:R-:W0:Y:S01]  /*09a0*/  LDS R25, [R16+-0x40] ;  /* 0xffffc00010197984 */ /* 0x000e220000000800 */
[----:B-1----:R-:W-:-:S03]  /*09b0*/  FFMA R21, R21, R22, R20 ;  /* 0x0000001615157223 */ /* 0x002fc60000000014 */
[----:B------:R1:W-:Y:S04]  /*09c0*/  LDS R20, [R2+0x60] ;  /* 0x0000600002147984 */ /* 0x0003e80000000800 */
[----:B------:R3:W4:Y:S01]  /*09d0*/  LDS R22, [R16] ;  /* 0x0000000010167984 */ /* 0x0007220000000800 */
[----:B--2---:R-:W-:Y:S01]  /*09e0*/  FFMA R18, R18, R19, R21 ;  /* 0x0000001312127223 */ /* 0x004fe20000000015 */
[----:B-1----:R-:W-:Y:S01]  /*09f0*/  IADD3 R2, PT, PT, R2, 0x100, RZ ;  /* 0x0000010002027810 */ /* 0x002fe20007ffe0ff */
[----:B---3--:R-:W-:Y:S02]  /*0a00*/  VIADD R16, R16, 0x200 ;  /* 0x0000020010107836 */ /* 0x008fe40000000000 */
[----:B0-----:R-:W-:-:S04]  /*0a10*/  FFMA R17, R17, R25, R18 ;  /* 0x0000001911117223 */ /* 0x001fc80000000012 */
[----:B----4-:R-:W-:Y:S01]  /*0a20*/  FFMA R17, R20, R22, R17 ;  /* 0x0000001614117223 */ /* 0x010fe20000000011 */
[----:B------:R-:W-:Y:S06]  /*0a30*/  @P0 BRA `(.L_x_7) ;  /* 0xfffffffc008c0947 */ /* 0x000fec000383ffff */
[----:B------:R-:W-:-:S07]  /*0a40*/  IMAD.MOV.U32 R3, RZ, RZ, R9 ;  /* 0x000000ffff037224 */ /* 0x000fce00078e0009 */
.L_x_6:
[----:B------:R-:W-:-:S13]  /*0a50*/  ISETP.NE.AND P0, PT, R23, RZ, PT ;  /* 0x000000ff1700720c */ /* 0x000fda0003f05270 */
[----:B------:R-:W-:Y:S05]  /*0a60*/  @!P0 BRA `(.L_x_8) ;  /* 0x0000000000ac8947 */ /* 0x000fea0003800000 */
[----:B------:R-:W-:Y:S02]  /*0a70*/  ISETP.GE.U32.AND P0, PT, R23, 0x4, PT ;  /* 0x000000041700780c */ /* 0x000fe40003f06070 */
[----:B------:R-:W-:-:S11]  /*0a80*/  ISETP.NE.AND P1, PT, R24, RZ, PT ;  /* 0x000000ff1800720c */ /* 0x000fd60003f25270 */
[----:B------:R-:W-:Y:S05]  /*0a90*/  @!P0 BRA `(.L_x_9) ;  /* 0x0000000000448947 */ /* 0x000fea0003800000 */
[C---:B------:R-:W-:Y:S01]  /*0aa0*/  IMAD R16, R3.reuse, 0x10, R14 ;  /* 0x0000001003107824 */ /* 0x040fe200078e020e */
[C---:B------:R-:W-:Y:S01]  /*0ab0*/  LEA R2, R3.reuse, R10, 0x3 ;  /* 0x0000000a03027211 */ /* 0x040fe200078e18ff */
[----:B------:R-:W-:-:S03]  /*0ac0*/  VIADD R3, R3, 0x4 ;  /* 0x0000000403037836 */ /* 0x000fc60000000000 */
[----:B------:R-:W-:Y:S02]  /*0ad0*/  LEA R2, R2, UR4, 0x2 ;  /* 0x0000000402027c11 */ /* 0x000fe4000f8e10ff */
[----:B------:R-:W-:-:S03]  /*0ae0*/  LEA R18, R16, UR4, 0x2 ;  /* 0x0000000410127c11 */ /* 0x000fc6000f8e10ff */
[----:B------:R-:W-:Y:S04]  /*0af0*/  LDS R16, [R2] ;  /* 0x0000000002107984 */ /* 0x000fe80000000800 */
[----:B------:R-:W0:Y:S04]  /*0b00*/  LDS R19, [R18+0x400] ;  /* 0x0004000012137984 */ /* 0x000e280000000800 */
[----:B------:R-:W-:Y:S04]  /*0b10*/  LDS R21, [R2+0x20] ;  /* 0x0000200002157984 */ /* 0x000fe80000000800 */
[----:B------:R-:W1:Y:S04]  /*0b20*/  LDS R20, [R18+0x440] ;  /* 0x0004400012147984 */ /* 0x000e680000000800 */
[----:B------:R-:W-:Y:S04]  /*0b30*/  LDS R25, [R2+0x40] ;  /* 0x0000400002197984 */ /* 0x000fe80000000800 */
[----:B------:R-:W2:Y:S04]  /*0b40*/  LDS R22, [R18+0x480] ;  /* 0x0004800012167984 */ /* 0x000ea80000000800 */
[----:B------:R-:W-:Y:S04]  /*0b50*/  LDS R27, [R2+0x60] ;  /* 0x00006000021b7984 */ /* 0x000fe80000000800 */
[----:B------:R-:W3:Y:S01]  /*0b60*/  LDS R26, [R18+0x4c0] ;  /* 0x0004c000121a7984 */ /* 0x000ee20000000800 */
[----:B0-----:R-:W-:-:S04]  /*0b70*/  FFMA R16, R16, R19, R17 ;  /* 0x0000001310107223 */ /* 0x001fc80000000011 */
[----:B-1----:R-:W-:-:S04]  /*0b80*/  FFMA R16, R21, R20, R16 ;  /* 0x0000001415107223 */ /* 0x002fc80000000010 */
[----:B--2---:R-:W-:-:S04]  /*0b90*/  FFMA R16, R25, R22, R16 ;  /* 0x0000001619107223 */ /* 0x004fc80000000010 */
[----:B---3--:R-:W-:-:S07]  /*0ba0*/  FFMA R17, R27, R26, R16 ;  /* 0x0000001a1b117223 */ /* 0x008fce0000000010 */
.L_x_9:
[----:B------:R-:W-:Y:S05]  /*0bb0*/  @!P1 BRA `(.L_x_8) ;  /* 0x0000000000589947 */ /* 0x000fea0003800000 */
[----:B------:R-:W-:Y:S02]  /*0bc0*/  ISETP.NE.AND P0, PT, R24, 0x1, PT ;  /* 0x000000011800780c */ /* 0x000fe40003f05270 */
[----:B------:R-:W-:-:S11]  /*0bd0*/  LOP3.LUT P1, RZ, R8, 0x1, RZ, 0xc0, !PT ;  /* 0x0000000108ff7812 */ /* 0x000fd6000782c0ff */
        /* <DEDUP_REMOVED lines=9> */
[----:B------:R-:W1:Y:S01]  /*0c70*/  LDS R20, [R18+0x440] ;  /* 0x0004400012147984 */ /* 0x000e620000000800 */
[----:B0-----:R-:W-:-:S04]  /*0c80*/  FFMA R16, R16, R19, R17 ;  /* 0x0000001310107223 */ /* 0x001fc80000000011 */
[----:B-1----:R-:W-:-:S07]  /*0c90*/  FFMA R17, R21, R20, R16 ;  /* 0x0000001415117223 */ /* 0x002fce0000000010 */
.L_x_10:
[----:B------:R-:W-:Y:S05]  /*0ca0*/  @!P1 BRA `(.L_x_8) ;  /* 0x00000000001c9947 */ /* 0x000fea0003800000 */
[C---:B------:R-:W-:Y:S01]  /*0cb0*/  LEA R2, R3.reuse, R10, 0x3 ;  /* 0x0000000a03027211 */ /* 0x040fe200078e18ff */
[----:B------:R-:W-:-:S03]  /*0cc0*/  IMAD R3, R3, 0x10, R14 ;  /* 0x0000001003037824 */ /* 0x000fc600078e020e */
[----:B------:R-:W-:Y:S02]  /*0cd0*/  LEA R2, R2, UR4, 0x2 ;  /* 0x0000000402027c11 */ /* 0x000fe4000f8e10ff */
[----:B------:R-:W-:-:S04]  /*0ce0*/  LEA R3, R3, UR4, 0x2 ;  /* 0x0000000403037c11 */ /* 0x000fc8000f8e10ff */
[----:B------:R-:W-:Y:S04]  /*0cf0*/  LDS R2, [R2] ;  /* 0x0000000002027984 */ /* 0x000fe80000000800 */
[----:B------:R-:W0:Y:S02]  /*0d00*/  LDS R3, [R3+0x400] ;  /* 0x0004000003037984 */ /* 0x000e240000000800 */
[----:B0-----:R-:W-:-:S07]  /*0d10*/  FFMA R17, R2, R3, R17 ;  /* 0x0000000302117223 */ /* 0x001fce0000000011 */
.L_x_8:
[----:B------:R-:W-:Y:S01]  /*0d20*/  FSETP.NEU.AND P0, PT, R17, RZ, PT ;  /* 0x000000ff1100720b */ /* 0x000fe20003f0d000 */
[----:B------:R-:W-:-:S12]  /*0d30*/  BSSY.RECONVERGENT B1, `(.L_x_11) ;  /* 0x0000006000017945 */ /* 0x000fd80003800200 */
[----:B------:R-:W-:Y:S05]  /*0d40*/  @!P0 BRA `(.L_x_12) ;  /* 0x0000000000108947 */ /* 0x000fea0003800000 */
[----:B------:R-:W0:Y:S01]  /*0d50*/  LDC.64 R2, c[0x0][0x390] ;  /* 0x0000e400ff027b82 */ /* 0x000e220000000a00 */
[----:B------:R-:W-:-:S04]  /*0d60*/  IMAD.IADD R19, R13, 0x1, R14 ;  /* 0x000000010d137824 */ /* 0x000fc800078e020e */
[----:B0-----:R-:W-:-:S05]  /*0d70*/  IMAD.WIDE R2, R19, 0x4, R2 ;  /* 0x0000000413027825 */ /* 0x001fca00078e0202 */
[----:B------:R0:W-:Y:S02]  /*0d80*/  REDG.E.ADD.F32.FTZ.RN.STRONG.GPU desc[UR6][R2.64], R17 ;  /* 0x00000011020079a6 */ /* 0x0001e4000c12f306 */
.L_x_12:
[----:B------:R-:W-:Y:S05]  /*0d90*/  BSYNC.RECONVERGENT B1 ;  /* 0x0000000000017941 */ /* 0x000fea0003800200 */
.L_x_11:
[----:B------:R-:W-:-:S04]  /*0da0*/  IADD3 R14, PT, PT, R14, 0x100, RZ ;  /* 0x000001000e0e7810 */ /* 0x000fc80007ffe0ff */
[----:B------:R-:W-:-:S13]  /*0db0*/  ISETP.GE.AND P0, PT, R14, R11, PT ;  /* 0x0000000b0e00720c */ /* 0x000fda0003f06270 */
[----:B------:R-:W-:Y:S05]  /*0dc0*/  @!P0 BRA `(.L_x_13) ;  /* 0xfffffff800848947 */ /* 0x000fea000383ffff */
.L_x_5:
[----:B------:R-:W-:Y:S05]  /*0dd0*/  BSYNC.RECONVERGENT B0 ;  /* 0x0000000000007941 */ /* 0x000fea0003800200 */
.L_x_4:
[----:B------:R-:W-:-:S05]  /*0de0*/  VIADD R10, R10, 0x1 ;  /* 0x000000010a0a7836 */ /* 0x000fca0000000000 */
[----:B------:R-:W-:-:S13]  /*0df0*/  ISETP.NE.AND P0, PT, R10, R7, PT ;  /* 0x000000070a00720c */ /* 0x000fda0003f05270 */
[----:B------:R-:W-:Y:S05]  /*0e00*/  @P0 BRA `(.L_x_14) ;  /* 0xfffffff800500947 */ /* 0x000fea000383ffff */
[----:B------:R-:W-:Y:S05]  /*0e10*/  EXIT ;  /* 0x000000000000794d */ /* 0x000fea0003800000 */
.L_x_15:
[----:B------:R-:W-:-:S00]  /*0e20*/  BRA `(.L_x_15) ;  /* 0xfffffffc00fc7947 */ /* 0x000fc0000383ffff */
[----:B------:R-:W-:-:S00]  /*0e30*/  NOP ;  /* 0x0000000000007918 */ /* 0x000fc00000000000 */
        /* <DEDUP_REMOVED lines=12> */
.L_x_155:


//--------------------- .text._Z30kernel_split_accumulator_mergePKfPfiii --------------------------
	.section	.text._Z30kernel_split_accumulator_mergePKfPfiii,"ax",@progbits
	.align	128
        .global         _Z30kernel_split_accumulator_mergePKfPfiii
        .type           _Z30kernel_split_accumulator_mergePKfPfiii,@function
        .size           _Z30kernel_split_accumulator_mergePKfPfiii,(.L_x_156 - _Z30kernel_split_accumulator_mergePKfPfiii)
        .other          _Z30kernel_split_accumulator_mergePKfPfiii,@"STO_CUDA_ENTRY STV_DEFAULT"
_Z30kernel_split_accumulator_mergePKfPfiii:
.text._Z30kernel_split_accumulator_mergePKfPfiii:
[----:B------:R-:W-:Y:S01]  /*0000*/  LDC R1, c[0x0][0x37c] ;  /* 0x0000df00ff017b82 */ /* 0x000fe20000000800 */
[----:B------:R-:W0:Y:S07]  /*0010*/  S2R R3, SR_TID.X ;  /* 0x0000000000037919 */ /* 0x000e2e0000002100 */
[----:B------:R-:W1:Y:S01]  /*0020*/  S2UR UR5, SR_CTAID.X ;  /* 0x00000000000579c3 */ /* 0x000e620000002500 */
[----:B------:R-:W1:Y:S07]  /*0030*/  LDCU UR4, c[0x0][0x360] ;  /* 0x00006c00ff0477ac */ /* 0x000e6e0008000800 */
[----:B------:R-:W2:Y:S01]  /*0040*/  LDC.64 R10, c[0x0][0x390] ;  /* 0x0000e400ff0a7b82 */ /* 0x000ea20000000a00 */
[----:B-1----:R-:W-:-:S06]  /*0050*/  UIMAD UR5, UR5, UR4, URZ ;  /* 0x00000004050572a4 */ /* 0x002fcc000f8e02ff */
[----:B0-----:R-:W-:Y:S01]  /*0060*/  IADD3 R5, PT, PT, R3, UR5, RZ ;  /* 0x0000000503057c10 */ /* 0x001fe2000fffe0ff */
[----:B--2---:R-:W-:-:S05]  /*0070*/  IMAD R0, R11, R10, RZ ;  /* 0x0000000a0b007224 */ /* 0x004fca00078e02ff */
[----:B------:R-:W-:-:S13]  /*0080*/  ISETP.GE.AND P0, PT, R5, R0, PT ;  /* 0x000000000500720c */ /* 0x000fda0003f06270 */
[----:B------:R-:W-:Y:S05]  /*0090*/  @P0 EXIT ;  /* 0x000000000000094d */ /* 0x000fea0003800000 */
[----:B------:R-:W0:Y:S01]  /*00a0*/  LDCU UR6, c[0x0][0x398] ;  /* 0x00007300ff0677ac */ /* 0x000e220008000800 */
[----:B------:R-:W-:Y:S01]  /*00b0*/  HFMA2 R2, -RZ, RZ, 0, 0 ;  /* 0x00000000ff027431 */ /* 0x000fe200000001ff */
[----:B------:R-:W1:Y:S01]  /*00c0*/  LDCU.64 UR10, c[0x0][0x358] ;  /* 0x00006b00ff0a77ac */ /* 0x000e620008000a00 */
[----:B0-----:R-:W-:-:S09]  /*00d0*/  UISETP.GE.AND UP0, UPT, UR6, 0x1, UPT ;  /* 0x000000010600788c */ /* 0x001fd2000bf06270 */
[----:B-1----:R-:W-:Y:S05]  /*00e0*/  BRA.U !UP0, `(.L_x_16) ;  /* 0x0000000908007547 */ /* 0x002fea000b800000 */
[----:B------:R-:W-:Y:S01]  /*00f0*/  UISETP.GE.U32.AND UP1, UPT, UR6, 0x10, UPT ;  /* 0x000000100600788c */ /* 0x000fe2000bf26070 */
[----:B------:R-:W-:Y:S01]  /*0100*/  MOV R2, RZ ;  /* 0x000000ff00027202 */ /* 0x000fe20000000f00 */
[----:B------:R-:W-:Y:S01]  /*0110*/  ULOP3.LUT UR7, UR6, 0xf, URZ, 0xc0, !UPT ;  /* 0x0000000f06077892 */ /* 0x000fe2000f8ec0ff */
[----:B------:R-:W-:-:S03]  /*0120*/  UMOV UR4, URZ ;  /* 0x000000ff00047c82 */ /* 0x000fc60008000000 */
[----:B------:R-:W-:-:S03]  /*0130*/  UISETP.NE.AND UP0, UPT, UR7, URZ, UPT ;  /* 0x000000ff0700728c */ /* 0x000fc6000bf05270 */
[----:B------:R-:W-:Y:S08]  /*0140*/  BRA.U !UP1, `(.L_x_17) ;  /* 0x0000000109e47547 */ /* 0x000ff0000b800000 */
[----:B------:R-:W-:Y:S01]  /*0150*/  ULOP3.LUT UR4, UR6, 0x7ffffff0, URZ, 0xc0, !UPT ;  /* 0x7ffffff006047892 */ /* 0x000fe2000f8ec0ff */
[----:B------:R-:W-:Y:S02]  /*0160*/  MOV R2, RZ ;  /* 0x000000ff00027202 */ /* 0x000fe40000000f00 */
[----:B------:R-:W-:Y:S01]  /*0170*/  MOV R7, R5 ;  /* 0x0000000500077202 */ /* 0x000fe20000000f00 */
[----:B------:R-:W-:-:S12]  /*0180*/  UIADD3 UR8, UPT, UPT, -UR4, URZ, URZ ;  /* 0x000000ff04087290 */ /* 0x000fd8000fffe1ff */
.L_x_18:
[----:B------:R-:W0:Y:S02]  /*0190*/  LDC.64 R8, c[0x0][0x380] ;  /* 0x0000e000ff087b82 */ /* 0x000e240000000a00 */
[----:B0-----:R-:W-:-:S04]  /*01a0*/  IMAD.WIDE R8, R7, 0x4, R8 ;  /* 0x0000000407087825 */ /* 0x001fc800078e0208 */
[C---:B------:R-:W-:Y:S02]  /*01b0*/  IMAD.WIDE R28, R0.reuse, 0x4, R8 ;  /* 0x00000004001c7825 */ /* 0x040fe400078e0208 */
[----:B------:R-:W2:Y:S02]  /*01c0*/  LDG.E.CONSTANT R9, desc[UR10][R8.64] ;  /* 0x0000000a08097981 */ /* 0x000ea4000c1e9900 */
[C---:B------:R-:W-:Y:S02]  /*01d0*/  IMAD.WIDE R14, R0.reuse, 0x4, R28 ;  /* 0x00000004000e7825 */ /* 0x040fe400078e021c */
[----:B------:R-:W3:Y:S02]  /*01e0*/  LDG.E.CONSTANT R28, desc[UR10][R28.64] ;  /* 0x0000000a1c1c7981 */ /* 0x000ee4000c1e9900 */
[C---:B------:R-:W-:Y:S02]  /*01f0*/  IMAD.WIDE R24, R0.reuse, 0x4, R14 ;  /* 0x0000000400187825 */ /* 0x040fe400078e020e */
[----:B------:R0:W4:Y:S04]  /*0200*/  LDG.E.CONSTANT R23, desc[UR10][R14.64] ;  /* 0x0000000a0e177981 */ /* 0x000128000c1e9900 */
[----:B------:R-:W5:Y:S01]  /*0210*/  LDG.E.CONSTANT R22, desc[UR10][R24.64] ;  /* 0x0000000a18167981 */ /* 0x000f62000c1e9900 */
[----:B------:R-:W-:-:S05]  /*0220*/  IMAD.WIDE R26, R0, 0x4, R24 ;  /* 0x00000004001a7825 */ /* 0x000fca00078e0218 */
[----:B------:R-:W5:Y:S01]  /*0230*/  LDG.E.CONSTANT R8, desc[UR10][R26.64] ;  /* 0x0000000a1a087981 */ /* 0x000f62000c1e9900 */
[----:B------:R-:W-:-:S05]  /*0240*/  IMAD.WIDE R20, R0, 0x4, R26 ;  /* 0x0000000400147825 */ /* 0x000fca00078e021a */
[----:B------:R-:W5:Y:S01]  /*0250*/  LDG.E.CONSTANT R6, desc[UR10][R20.64] ;  /* 0x0000000a14067981 */ /* 0x000f62000c1e9900 */
[----:B------:R-:W-:-:S05]  /*0260*/  IMAD.WIDE R12, R0, 0x4, R20 ;  /* 0x00000004000c7825 */ /* 0x000fca00078e0214 */
[----:B------:R1:W5:Y:S01]  /*0270*/  LDG.E.CONSTANT R4, desc[UR10][R12.64] ;  /* 0x0000000a0c047981 */ /* 0x000362000c1e9900 */
[----:B------:R-:W-:-:S04]  /*0280*/  IMAD.WIDE R18, R0, 0x4, R12 ;  /* 0x0000000400127825 */ /* 0x000fc800078e020c */
[C---:B------:R-:W-:Y:S02]  /*0290*/  IMAD.WIDE R16, R0.reuse, 0x4, R18 ;  /* 0x0000000400107825 */ /* 0x040fe400078e0212 */
[----:B------:R-:W5:Y:S02]  /*02a0*/  LDG.E.CONSTANT R18, desc[UR10][R18.64] ;  /* 0x0000000a12127981 */ /* 0x000f64000c1e9900 */
[C---:B0-----:R-:W-:Y:S02]  /*02b0*/  IMAD.WIDE R14, R0.reuse, 0x4, R16 ;  /* 0x00000004000e7825 */ /* 0x041fe400078e0210 */
[----:B------:R-:W5:Y:S02]  /*02c0*/  LDG.E.CONSTANT R16, desc[UR10][R16.64] ;  /* 0x0000000a10107981 */ /* 0x000f64000c1e9900 */
[C---:B-1----:R-:W-:Y:S02]  /*02d0*/  IMAD.WIDE R12, R0.reuse, 0x4, R14 ;  /* 0x00000004000c7825 */ /* 0x042fe400078e020e */
[----:B------:R-:W5:Y:S02]  /*02e0*/  LDG.E.CONSTANT R29, desc[UR10][R14.64] ;  /* 0x0000000a0e1d7981 */ /* 0x000f64000c1e9900 */
[----:B------:R-:W-:-:S02]  /*02f0*/  IMAD.WIDE R20, R0, 0x4, R12 ;  /* 0x0000000400147825 */ /* 0x000fc400078e020c */
[----:B------:R0:W5:Y:S02]  /*0300*/  LDG.E.CONSTANT R17, desc[UR10][R12.64] ;  /* 0x0000000a0c117981 */ /* 0x000164000c1e9900 */
[C---:B------:R-:W-:Y:S02]  /*0310*/  IMAD.WIDE R24, R0.reuse, 0x4, R20 ;  /* 0x0000000400187825 */ /* 0x040fe400078e0214 */
[----:B------:R-:W5:Y:S02]  /*0320*/  LDG.E.CONSTANT R20, desc[UR10][R20.64] ;  /* 0x0000000a14147981 */ /* 0x000f64000c1e9900 */
[C---:B------:R-:W-:Y:S02]  /*0330*/  IMAD.WIDE R26, R0.reuse, 0x4, R24 ;  /* 0x00000004001a7825 */ /* 0x040fe400078e0218 */
[----:B------:R-:W5:Y:S02]  /*0340*/  LDG.E.CONSTANT R24, desc[UR10][R24.64] ;  /* 0x0000000a18187981 */ /* 0x000f64000c1e9900 */
[----:B0-----:R-:W-:-:S02]  /*0350*/  IMAD.WIDE R12, R0, 0x4, R26 ;  /* 0x00000004000c7825 */ /* 0x001fc400078e021a */
[----:B------:R-:W5:Y:S02]  /*0360*/  LDG.E.CONSTANT R26, desc[UR10][R26.64] ;  /* 0x0000000a1a1a7981 */ /* 0x000f64000c1e9900 */
[----:B------:R-:W-:Y:S02]  /*0370*/  IMAD.WIDE R14, R0, 0x4, R12 ;  /* 0x00000004000e7825 */ /* 0x000fe400078e020c */
[----:B------:R-:W5:Y:S04]  /*0380*/  LDG.E.CONSTANT R19, desc[UR10][R12.64] ;  /* 0x0000000a0c137981 */ /* 0x000f68000c1e9900 */
[----:B------:R-:W5:Y:S01]  /*0390*/  LDG.E.CONSTANT R14, desc[UR10][R14.64] ;  /* 0x0000000a0e0e7981 */ /* 0x000f62000c1e9900 */
[----:B------:R-:W-:-:S04]  /*03a0*/  UIADD3 UR8, UPT, UPT, UR8, 0x10, URZ ;  /* 0x0000001008087890 */ /* 0x000fc8000fffe0ff */
[----:B------:R-:W-:Y:S01]  /*03b0*/  UISETP.NE.AND UP1, UPT, UR8, URZ, UPT ;  /* 0x000000ff0800728c */ /* 0x000fe2000bf25270 */
[----:B------:R-:W-:Y:S01]  /*03c0*/  LEA R7, R0, R7, 0x4 ;  /* 0x0000000700077211 */ /* 0x000fe200078e20ff */
[----:B--2---:R-:W-:-:S04]  /*03d0*/  FADD R9, R9, R2 ;  /* 0x0000000209097221 */ /* 0x004fc80000000000 */
[----:B---3--:R-:W-:-:S04]  /*03e0*/  FADD R28, R9, R28 ;  /* 0x0000001c091c7221 */ /* 0x008fc80000000000 */
[----:B----4-:R-:W-:-:S04]  /*03f0*/  FADD R23, R28, R23 ;  /* 0x000000171c177221 */ /* 0x010fc80000000000 */
[----:B-----5:R-:W-:-:S04]  /*0400*/  FADD R23, R23, R22 ;  /* 0x0000001617177221 */ /* 0x020fc80000000000 */
[----:B------:R-:W-:-:S04]  /*0410*/  FADD R23, R23, R8 ;  /* 0x0000000817177221 */ /* 0x000fc80000000000 */
        /* <DEDUP_REMOVED lines=10> */
[----:B------:R-:W-:Y:S01]  /*04c0*/  FADD R2, R19, R14 ;  /* 0x0000000e13027221 */ /* 0x000fe20000000000 */
[----:B------:R-:W-:Y:S06]  /*04d0*/  BRA.U UP1, `(.L_x_18) ;  /* 0xfffffffd012c7547 */ /* 0x000fec000b83ffff */
.L_x_17:
[----:B------:R-:W-:Y:S05]  /*04e0*/  BRA.U !UP0, `(.L_x_16) ;  /* 0x0000000508007547 */ /* 0x000fea000b800000 */
[----:B------:R-:W-:Y:S02]  /*04f0*/  UISETP.GE.U32.AND UP0, UPT, UR7, 0x8, UPT ;  /* 0x000000080700788c */ /* 0x000fe4000bf06070 */
[----:B------:R-:W-:-:S04]  /*0500*/  ULOP3.LUT UR8, UR6, 0x7, URZ, 0xc0, !UPT ;  /* 0x0000000706087892 */ /* 0x000fc8000f8ec0ff */
[----:B------:R-:W-:-:S03]  /*0510*/  UISETP.NE.AND UP1, UPT, UR8, URZ, UPT ;  /* 0x000000ff0800728c */ /* 0x000fc6000bf25270 */
[----:B------:R-:W-:Y:S08]  /*0520*/  BRA.U !UP0, `(.L_x_19) ;  /* 0x00000001086c7547 */ /* 0x000ff0000b800000 */
[----:B------:R-:W0:Y:S01]  /*0530*/  LDC.64 R6, c[0x0][0x380] ;  /* 0x0000e000ff067b82 */ /* 0x000e220000000a00 */
[----:B------:R-:W-:-:S04]  /*0540*/  IMAD R9, R0, UR4, R5 ;  /* 0x0000000400097c24 */ /* 0x000fc8000f8e0205 */
[----:B0-----:R-:W-:-:S04]  /*0550*/  IMAD.WIDE R6, R9, 0x4, R6 ;  /* 0x0000000409067825 */ /* 0x001fc800078e0206 */
[C---:B------:R-:W-:Y:S02]  /*0560*/  IMAD.WIDE R8, R0.reuse, 0x4, R6 ;  /* 0x0000000400087825 */ /* 0x040fe400078e0206 */
[----:B------:R-:W2:Y:S02]  /*0570*/  LDG.E.CONSTANT R7, desc[UR10][R6.64] ;  /* 0x0000000a06077981 */ /* 0x000ea4000c1e9900 */
[C---:B------:R-:W-:Y:S02]  /*0580*/  IMAD.WIDE R12, R0.reuse, 0x4, R8 ;  /* 0x00000004000c7825 */ /* 0x040fe400078e0208 */
[----:B------:R-:W3:Y:S02]  /*0590*/  LDG.E.CONSTANT R8, desc[UR10][R8.64] ;  /* 0x0000000a08087981 */ /* 0x000ee4000c1e9900 */
[C---:B------:R-:W-:Y:S02]  /*05a0*/  IMAD.WIDE R14, R0.reuse, 0x4, R12 ;  /* 0x00000004000e7825 */ /* 0x040fe400078e020c */
[----:B------:R-:W4:Y:S02]  /*05b0*/  LDG.E.CONSTANT R12, desc[UR10][R12.64] ;  /* 0x0000000a0c0c7981 */ /* 0x000f24000c1e9900 */
[----:B------:R-:W-:-:S02]  /*05c0*/  IMAD.WIDE R16, R0, 0x4, R14 ;  /* 0x0000000400107825 */ /* 0x000fc400078e020e */
[----:B------:R-:W5:Y:S02]  /*05d0*/  LDG.E.CONSTANT R14, desc[UR10][R14.64] ;  /* 0x0000000a0e0e7981 */ /* 0x000f64000c1e9900 */
[C---:B------:R-:W-:Y:S02]  /*05e0*/  IMAD.WIDE R18, R0.reuse, 0x4, R16 ;  /* 0x0000000400127825 */ /* 0x040fe400078e0210 */
[----:B------:R-:W5:Y:S02]  /*05f0*/  LDG.E.CONSTANT R16, desc[UR10][R16.64] ;  /* 0x0000000a10107981 */ /* 0x000f64000c1e9900 */
[C---:B------:R-:W-:Y:S02]  /*0600*/  IMAD.WIDE R20, R0.reuse, 0x4, R18 ;  /* 0x0000000400147825 */ /* 0x040fe400078e0212 */
[----:B------:R-:W5:Y:S02]  /*0610*/  LDG.E.CONSTANT R18, desc[UR10][R18.64] ;  /* 0x0000000a12127981 */ /* 0x000f64000c1e9900 */
[----:B------:R-:W-:-:S02]  /*0620*/  IMAD.WIDE R22, R0, 0x4, R20 ;  /* 0x0000000400167825 */ /* 0x000fc400078e0214 */
[----:B------:R-:W5:Y:S04]  /*0630*/  LDG.E.CONSTANT R20, desc[UR10][R20.64] ;  /* 0x0000000a14147981 */ /* 0x000f68000c1e9900 */
[----:B------:R-:W5:Y:S01]  /*0640*/  LDG.E.CONSTANT R22, desc[UR10][R22.64] ;  /* 0x0000000a16167981 */ /* 0x000f62000c1e9900 */
[----:B------:R-:W-:Y:S01]  /*0650*/  UIADD3 UR4, UPT, UPT, UR4, 0x8, URZ ;  /* 0x0000000804047890 */ /* 0x000fe2000fffe0ff */
[----:B--2---:R-:W-:-:S04]  /*0660*/  FADD R7, R2, R7 ;  /* 0x0000000702077221 */ /* 0x004fc80000000000 */
[----:B---3--:R-:W-:-:S04]  /*0670*/  FADD R7, R7, R8 ;  /* 0x0000000807077221 */ /* 0x008fc80000000000 */
[----:B----4-:R-:W-:-:S04]  /*0680*/  FADD R7, R7, R12 ;  /* 0x0000000c07077221 */ /* 0x010fc80000000000 */
[----:B-----5:R-:W-:-:S04]  /*0690*/  FADD R7, R7, R14 ;  /* 0x0000000e07077221 */ /* 0x020fc80000000000 */
[----:B------:R-:W-:-:S04]  /*06a0*/  FADD R7, R7, R16 ;  /* 0x0000001007077221 */ /* 0x000fc80000000000 */
[----:B------:R-:W-:-:S04]  /*06b0*/  FADD R7, R7, R18 ;  /* 0x0000001207077221 */ /* 0x000fc80000000000 */
[----:B------:R-:W-:-:S04]  /*06c0*/  FADD R7, R7, R20 ;  /* 0x0000001407077221 */ /* 0x000fc80000000000 */
[----:B------:R-:W-:-:S07]  /*06d0*/  FADD R2, R7, R22 ;  /* 0x0000001607027221 */ /* 0x000fce0000000000 */
.L_x_19:
        /* <DEDUP_REMOVED lines=12> */
[----:B------:R-:W-:Y:S02]  /*07a0*/  IMAD.WIDE R14, R0, 0x4, R12 ;  /* 0x00000004000e7825 */ /* 0x000fe400078e020c */
[----:B------:R-:W4:Y:S04]  /*07b0*/  LDG.E.CONSTANT R13, desc[UR10][R12.64] ;  /* 0x0000000a0c0d7981 */ /* 0x000f28000c1e9900 */
[----:B------:R-:W5:Y:S01]  /*07c0*/  LDG.E.CONSTANT R15, desc[UR10][R14.64] ;  /* 0x0000000a0e0f7981 */ /* 0x000f62000c1e9900 */
[----:B------:R-:W-:Y:S01]  /*07d0*/  UIADD3 UR4, UPT, UPT, UR4, 0x4, URZ ;  /* 0x0000000404047890 */ /* 0x000fe2000fffe0ff */
[----:B--2---:R-:W-:-:S04]  /*07e0*/  FADD R2, R2, R7 ;  /* 0x0000000702027221 */ /* 0x004fc80000000000 */
[----:B---3--:R-:W-:-:S04]  /*07f0*/  FADD R2, R2, R9 ;  /* 0x0000000902027221 */ /* 0x008fc80000000000 */
[----:B----4-:R-:W-:-:S04]  /*0800*/  FADD R2, R2, R13 ;  /* 0x0000000d02027221 */ /* 0x010fc80000000000 */
[----:B-----5:R-:W-:-:S07]  /*0810*/  FADD R2, R2, R15 ;  /* 0x0000000f02027221 */ /* 0x020fce0000000000 */
.L_x_20:
[----:B------:R-:W-:Y:S05]  /*0820*/  BRA.U !UP1, `(.L_x_16) ;  /* 0x0000000109307547 */ /* 0x000fea000b800000 */
[----:B------:R-:W0:Y:S01]  /*0830*/  LDC.64 R8, c[0x0][0x380] ;  /* 0x0000e000ff087b82 */ /* 0x000e220000000a00 */
[----:B------:R-:W-:Y:S01]  /*0840*/  IMAD R11, R11, UR4, RZ ;  /* 0x000000040b0b7c24 */ /* 0x000fe2000f8e02ff */
[----:B------:R-:W-:-:S03]  /*0850*/  UIADD3 UR6, UPT, UPT, -UR6, URZ, URZ ;  /* 0x000000ff06067290 */ /* 0x000fc6000fffe1ff */
[----:B------:R-:W-:-:S05]  /*0860*/  IMAD R11, R11, R10, R3 ;  /* 0x0000000a0b0b7224 */ /* 0x000fca00078e0203 */
[----:B------:R-:W-:-:S07]  /*0870*/  IADD3 R11, PT, PT, R11, UR5, RZ ;  /* 0x000000050b0b7c10 */ /* 0x000fce000fffe0ff */
.L_x_21:
[----:B0-----:R-:W-:-:S06]  /*0880*/  IMAD.WIDE R6, R11, 0x4, R8 ;  /* 0x000000040b067825 */ /* 0x001fcc00078e0208 */
[----:B------:R-:W2:Y:S01]  /*0890*/  LDG.E.CONSTANT R7, desc[UR10][R6.64] ;  /* 0x0000000a06077981 */ /* 0x000ea2000c1e9900 */
[----:B------:R-:W-:Y:S01]  /*08a0*/  UIADD3 UR6, UPT, UPT, UR6, 0x1, URZ ;  /* 0x0000000106067890 */ /* 0x000fe2000fffe0ff */
[----:B------:R-:W-:-:S03]  /*08b0*/  IADD3 R11, PT, PT, R0, R11, RZ ;  /* 0x0000000b000b7210 */ /* 0x000fc60007ffe0ff */
[----:B------:R-:W-:Y:S01]  /*08c0*/  UISETP.NE.AND UP0, UPT, UR6, URZ, UPT ;  /* 0x000000ff0600728c */ /* 0x000fe2000bf05270 */
[----:B--2---:R-:W-:-:S08]  /*08d0*/  FADD R2, R7, R2 ;  /* 0x0000000207027221 */ /* 0x004fd00000000000 */
[----:B------:R-:W-:Y:S05]  /*08e0*/  BRA.U UP0, `(.L_x_21) ;  /* 0xfffffffd00e47547 */ /* 0x000fea000b83ffff */
.L_x_16:
[----:B------:R-:W0:Y:S02]  /*08f0*/  LDC.64 R6, c[0x0][0x388] ;  /* 0x0000e200ff067b82 */ /* 0x000e240000000a00 */
[----:B0-----:R-:W-:-:S05]  /*0900*/  IMAD.WIDE R4, R5, 0x4, R6 ;  /* 0x0000000405047825 */ /* 0x001fca00078e0206 */
[----:B------:R-:W-:Y:S01]  /*0910*/  STG.E desc[UR10][R4.64], R2 ;  /* 0x0000000204007986 */ /* 0x000fe2000c10190a */
[----:B------:R-:W-:Y:S05]  /*0920*/  EXIT ;  /* 0x000000000000794d */ /* 0x000fea0003800000 */
.L_x_22:
        /* <DEDUP_REMOVED lines=13> */
.L_x_156:


//--------------------- .text._Z32kernel_split_accumulator_computePKfS0_Pfiiii --------------------------
	.section	.text._Z32kernel_split_accumulator_computePKfS0_Pfiiii,"ax",@progbits
	.align	128
        .global         _Z32kernel_split_accumulator_computePKfS0_Pfiiii
        .type           _Z32kernel_split_accumulator_computePKfS0_Pfiiii,@function
        .size           _Z32kernel_split_accumulator_computePKfS0_Pfiiii,(.L_x_157 - _Z32kernel_split_accumulator_computePKfS0_Pfiiii)
        .other          _Z32kernel_split_accumulator_computePKfS0_Pfiiii,@"STO_CUDA_ENTRY STV_DEFAULT"
_Z32kernel_split_accumulator_computePKfS0_Pfiiii:
.text._Z32kernel_split_accumulator_computePKfS0_Pfiiii:
[----:B------:R-:W-:Y:S01]  /*0000*/  LDC R1, c[0x0][0x37c] ;  /* 0x0000df00ff017b82 */ /* 0x000fe20000000800 */
[----:B------:R-:W0:Y:S07]  /*0010*/  S2R R0, SR_TID.X ;  /* 0x0000000000007919 */ /* 0x000e2e0000002100 */
[----:B------:R-:W1:Y:S01]  /*0020*/  S2UR UR7, SR_CTAID.X ;  /* 0x00000000000779c3 */ /* 0x000e620000002500 */
[----:B------:R-:W-:Y:S01]  /*0030*/  BSSY.RECONVERGENT B0, `(.L_x_23) ;  /* 0x0000019000007945 */ /* 0x000fe20003800200 */
[----:B------:R-:W-:Y:S01]  /*0040*/  UMOV UR4, 0x400 ;  /* 0x0000040000047882 */ /* 0x000fe20000000000 */
[----:B------:R-:W2:Y:S05]  /*0050*/  LDCU.64 UR8, c[0x0][0x358] ;  /* 0x00006b00ff0877ac */ /* 0x000eaa0008000a00 */
[----:B------:R-:W3:Y:S08]  /*0060*/  S2UR UR5, SR_CgaCtaId ;  /* 0x00000000000579c3 */ /* 0x000ef00000008800 */
[----:B------:R-:W4:Y:S08]  /*0070*/  LDC.64 R4, c[0x0][0x380] ;  /* 0x0000e000ff047b82 */ /* 0x000f300000000a00 */
[----:B------:R-:W2:Y:S01]  /*0080*/  LDC.64 R10, c[0x0][0x398] ;  /* 0x0000e600ff0a7b82 */ /* 0x000ea20000000a00 */
[----:B-1----:R-:W-:Y:S01]  /*0090*/  USHF.L.U32 UR6, UR7, 0x5, URZ ;  /* 0x0000000507067899 */ /* 0x002fe200080006ff */
[----:B0-----:R-:W-:Y:S01]  /*00a0*/  LOP3.LUT R6, R0, 0x1f, RZ, 0xc0, !PT ;  /* 0x0000001f00067812 */ /* 0x001fe200078ec0ff */
[----:B------:R-:W-:Y:S01]  /*00b0*/  IMAD.MOV.U32 R7, RZ, RZ, R0 ;  /* 0x000000ffff077224 */ /* 0x000fe200078e0000 */
[----:B---3--:R-:W-:-:S12]  /*00c0*/  ULEA UR4, UR5, UR4, 0x18 ;  /* 0x0000000405047291 */ /* 0x008fd8000f8ec0ff */
.L_x_26:
[C---:B0-----:R-:W-:Y:S01]  /*00d0*/  LEA.HI R3, R7.reuse, UR6, RZ, 0x1b ;  /* 0x0000000607037c11 */ /* 0x041fe2000f8fd8ff */
[----:B------:R-:W-:Y:S01]  /*00e0*/  BSSY.RECONVERGENT B1, `(.L_x_24) ;  /* 0x0000009000017945 */ /* 0x000fe20003800200 */
[----:B------:R-:W-:Y:S01]  /*00f0*/  LEA R9, R7, UR4, 0x2 ;  /* 0x0000000407097c11 */ /* 0x000fe2000f8e10ff */
[----:B------:R-:W-:Y:S01]  /*0100*/  IMAD.MOV.U32 R2, RZ, RZ, RZ ;  /* 0x000000ffff027224 */ /* 0x000fe200078e00ff */
[----:B--2---:R-:W-:-:S04]  /*0110*/  ISETP.GE.AND P0, PT, R3, R10, PT ;  /* 0x0000000a0300720c */ /* 0x004fc80003f06270 */
[----:B------:R-:W-:-:S13]  /*0120*/  ISETP.GE.OR P0, PT, R6, R11, P0 ;  /* 0x0000000b0600720c */ /* 0x000fda0000706670 */
[----:B------:R-:W-:Y:S05]  /*0130*/  @P0 BRA `(.L_x_25) ;  /* 0x00000000000c0947 */ /* 0x000fea0003800000 */
[----:B------:R-:W-:-:S04]  /*0140*/  IMAD R3, R3, R11, R6 ;  /* 0x0000000b03037224 */ /* 0x000fc800078e0206 */
[----:B----4-:R-:W-:-:S06]  /*0150*/  IMAD.WIDE.U32 R2, R3, 0x4, R4 ;  /* 0x0000000403027825 */ /* 0x010fcc00078e0004 */
[----:B------:R0:W5:Y:S02]  /*0160*/  LDG.E.CONSTANT R2, desc[UR8][R2.64] ;  /* 0x0000000802027981 */ /* 0x000164000c1e9900 */
.L_x_25:
[----:B------:R-:W-:Y:S05]  /*0170*/  BSYNC.RECONVERGENT B1 ;  /* 0x0000000000017941 */ /* 0x000fea0003800200 */
.L_x_24:
[----:B-----5:R1:W-:Y:S01]  /*0180*/  STS [R9], R2 ;  /* 0x0000000209007388 */ /* 0x0203e20000000800 */
[C---:B------:R-:W-:Y:S01]  /*0190*/  ISETP.GE.U32.AND P0, PT, R7.reuse, 0x300, PT ;  /* 0x000003000700780c */ /* 0x040fe20003f06070 */
[----:B------:R-:W-:-:S12]  /*01a0*/  VIADD R7, R7, 0x100 ;  /* 0x0000010007077836 */ /* 0x000fd80000000000 */
[----:B-1----:R-:W-:Y:S05]  /*01b0*/  @!P0 BRA `(.L_x_26) ;  /* 0xfffffffc00c48947 */ /* 0x002fea000383ffff */
[----:B------:R-:W-:Y:S05]  /*01c0*/  BSYNC.RECONVERGENT B0 ;  /* 0x0000000000007941 */ /* 0x000fea0003800200 */
.L_x_23:
[----:B------:R-:W1:Y:S01]  /*01d0*/  LDC R8, c[0x0][0x398] ;  /* 0x0000e600ff087b82 */ /* 0x000e620000000800 */
[----:B------:R-:W-:Y:S01]  /*01e0*/  BSSY.RECONVERGENT B0, `(.L_x_27) ;  /* 0x0000013000007945 */ /* 0x000fe20003800200 */
[----:B------:R-:W-:Y:S01]  /*01f0*/  LOP3.LUT R6, R0, 0x7f, RZ, 0xc0, !PT ;  /* 0x0000007f00067812 */ /* 0x000fe200078ec0ff */
[----:B------:R-:W-:Y:S01]  /*0200*/  IMAD.MOV.U32 R7, RZ, RZ, R0 ;  /* 0x000000ffff077224 */ /* 0x000fe200078e0000 */
[----:B------:R-:W2:Y:S04]  /*0210*/  LDCU UR5, c[0x0][0x3a0] ;  /* 0x00007400ff0577ac */ /* 0x000ea80008000800 */
[----:B----4-:R-:W3:Y:S02]  /*0220*/  LDC.64 R4, c[0x0][0x388] ;  /* 0x0000e200ff047b82 */ /* 0x010ee40000000a00 */
.L_x_30:
[C---:B0-----:R-:W-:Y:S01]  /*0230*/  LEA.HI R3, R7.reuse, UR6, RZ, 0x19 ;  /* 0x0000000607037c11 */ /* 0x041fe2000f8fc8ff */
[----:B------:R-:W-:Y:S01]  /*0240*/  BSSY.RECONVERGENT B1, `(.L_x_28) ;  /* 0x0000008000017945 */ /* 0x000fe20003800200 */
[----:B------:R-:W-:Y:S01]  /*0250*/  HFMA2 R2, -RZ, RZ, 0, 0 ;  /* 0x00000000ff027431 */ /* 0x000fe200000001ff */
[----:B------:R-:W-:Y:S02]  /*0260*/  LEA R9, R7, UR4, 0x2 ;  /* 0x0000000407097c11 */ /* 0x000fe4000f8e10ff */
[----:B-1----:R-:W-:-:S13]  /*0270*/  ISETP.GE.AND P0, PT, R3, R8, PT ;  /* 0x000000080300720c */ /* 0x002fda0003f06270 */
[----:B------:R-:W-:Y:S05]  /*0280*/  @P0 BRA `(.L_x_29) ;  /* 0x00000000000c0947 */ /* 0x000fea0003800000 */
[----:B--2---:R-:W-:-:S04]  /*0290*/  IMAD R3, R3, UR5, R6 ;  /* 0x0000000503037c24 */ /* 0x004fc8000f8e0206 */
[----:B---3--:R-:W-:-:S06]  /*02a0*/  IMAD.WIDE R2, R3, 0x4, R4 ;  /* 0x0000000403027825 */ /* 0x008fcc00078e0204 */
[----:B------:R0:W5:Y:S02]  /*02b0*/  LDG.E.CONSTANT R2, desc[UR8][R2.64] ;  /* 0x0000000802027981 */ /* 0x000164000c1e9900 */
.L_x_29:
[----:B--2---:R-:W-:Y:S05]  /*02c0*/  BSYNC.RECONVERGENT B1 ;  /* 0x0000000000017941 */ /* 0x004fea0003800200 */
.L_x_28:
[----:B-----5:R4:W-:Y:S01]  /*02d0*/  STS [R9+0x1000], R2 ;  /* 0x0010000209007388 */ /* 0x0209e20000000800 */
[C---:B------:R-:W-:Y:S01]  /*02e0*/  ISETP.GE.U32.AND P0, PT, R7.reuse, 0xf00, PT ;  /* 0x00000f000700780c */ /* 0x040fe20003f06070 */
[----:B------:R-:W-:-:S12]  /*02f0*/  VIADD R7, R7, 0x100 ;  /* 0x0000010007077836 */ /* 0x000fd80000000000 */
[----:B----4-:R-:W-:Y:S05]  /*0300*/  @!P0 BRA `(.L_x_30) ;  /* 0xfffffffc00c88947 */ /* 0x010fea000383ffff */
[----:B------:R-:W-:Y:S05]  /*0310*/  BSYNC.RECONVERGENT B0 ;  /* 0x0000000000007941 */ /* 0x000fea0003800200 */
.L_x_27:
[----:B------:R-:W-:Y:S01]  /*0320*/  BAR.SYNC.DEFER_BLOCKING 0x0 ;  /* 0x0000000000007b1d */ /* 0x000fe20000010000 */
[----:B------:R-:W-:-:S05]  /*0330*/  VIADD R2, R8, -UR6 ;  /* 0x8000000608027c36 */ /* 0x000fca0008000000 */
[----:B------:R-:W-:-:S13]  /*0340*/  ISETP.GE.AND P0, PT, R2, 0x1, PT ;  /* 0x000000010200780c */ /* 0x000fda0003f06270 */
[----:B------:R-:W-:Y:S05]  /*0350*/  @!P0 EXIT ;  /* 0x000000000000894d */ /* 0x000fea0003800000 */
[----:B---3--:R-:W1:Y:S02]  /*0360*/  LDC R5, c[0x0][0x39c] ;  /* 0x0000e700ff057b82 */ /* 0x008e640000000800 */
[C---:B-1----:R-:W-:Y:S01]  /*0370*/  ISETP.GE.AND P0, PT, R5.reuse, 0x1, PT ;  /* 0x000000010500780c */ /* 0x042fe20003f06270 */
[----:B------:R-:W-:-:S12]  /*0380*/  IMAD R5, R5, UR7, RZ ;  /* 0x0000000705057c24 */ /* 0x000fd8000f8e02ff */
[----:B------:R-:W-:Y:S05]  /*0390*/  @!P0 EXIT ;  /* 0x000000000000894d */ /* 0x000fea0003800000 */
[----:B------:R-:W-:Y:S01]  /*03a0*/  VIMNMX R4, PT, PT, R2, 0x20, PT ;  /* 0x0000002002047848 */ /* 0x000fe20003fe0100 */
[----:B------:R-:W1:Y:S01]  /*03b0*/  LDCU UR5, c[0x0][0x3a0] ;  /* 0x00007400ff0577ac */ /* 0x000e620008000800 */
[----:B------:R-:W-:Y:S02]  /*03c0*/  MOV R6, RZ ;  /* 0x000000ff00067202 */ /* 0x000fe40000000f00 */
[----:B------:R-:W-:-:S04]  /*03d0*/  VIMNMX R4, PT, PT, R4, 0x1, !PT ;  /* 0x0000000104047848 */ /* 0x000fc80007fe0100 */
[C---:B------:R-:W-:Y:S02]  /*03e0*/  LOP3.LUT R23, R4.reuse, 0x7, RZ, 0xc0, !PT ;  /* 0x0000000704177812 */ /* 0x040fe400078ec0ff */
[----:B------:R-:W-:-:S03]  /*03f0*/  LOP3.LUT R24, R4, 0x3, RZ, 0xc0, !PT ;  /* 0x0000000304187812 */ /* 0x000fc600078ec0ff */
[----:B0-----:R-:W-:-:S05]  /*0400*/  VIADD R3, R23, 0xffffffff ;  /* 0xffffffff17037836 */ /* 0x001fca0000000000 */
[----:B------:R-:W-:Y:S01]  /*0410*/  ISETP.GE.U32.AND P0, PT, R3, 0x3, PT ;  /* 0x000000030300780c */ /* 0x000fe20003f06070 */
[----:B-1----:R-:W-:Y:S01]  /*0420*/  IMAD R5, R5, UR5, RZ ;  /* 0x0000000505057c24 */ /* 0x002fe2000f8e02ff */
[----:B------:R-:W-:-:S05]  /*0430*/  LOP3.LUT R3, R4, 0x38, RZ, 0xc0, !PT ;  /* 0x0000003804037812 */ /* 0x000fca00078ec0ff */
[----:B------:R-:W-:-:S07]  /*0440*/  IMAD.MOV R7, RZ, RZ, -R3 ;  /* 0x000000ffff077224 */ /* 0x000fce00078e0a03 */
.L_x_39:
[----:B0-----:R-:W0:Y:S01]  /*0450*/  LDCU UR5, c[0x0][0x3a0] ;  /* 0x00007400ff0577ac */ /* 0x001e220008000800 */
[----:B------:R-:W-:Y:S01]  /*0460*/  BSSY.RECONVERGENT B0, `(.L_x_31) ;  /* 0x0000065000007945 */ /* 0x000fe20003800200 */
[----:B0-----:R-:W-:-:S13]  /*0470*/  ISETP.GE.AND P1, PT, R0, UR5, PT ;  /* 0x0000000500007c0c */ /* 0x001fda000bf26270 */
[----:B------:R-:W-:Y:S05]  /*0480*/  @P1 BRA `(.L_x_32) ;  /* 0x0000000400881947 */ /* 0x000fea0003800000 */
[----:B------:R-:W-:Y:S01]  /*0490*/  LEA R8, R6, UR4, 0x2 ;  /* 0x0000000406087c11 */ /* 0x000fe2000f8e10ff */
[----:B------:R-:W-:-:S04]  /*04a0*/  IMAD.MOV.U32 R9, RZ, RZ, R0 ;  /* 0x000000ffff097224 */ /* 0x000fc800078e0000 */
[----:B------:R-:W-:-:S07]  /*04b0*/  VIADD R8, R8, 0x200 ;  /* 0x0000020008087836 */ /* 0x000fce0000000000 */
.L_x_38:
[----:B------:R-:W-:Y:S01]  /*04c0*/  ISETP.GE.U32.AND P1, PT, R2, 0x8, PT ;  /* 0x000000080200780c */ /* 0x000fe20003f26070 */
[----:B0-----:R-:W-:Y:S02]  /*04d0*/  HFMA2 R19, -RZ, RZ, 0, 0 ;  /* 0x00000000ff137431 */ /* 0x001fe400000001ff */
[----:B------:R-:W-:-:S10]  /*04e0*/  IMAD.MOV.U32 R10, RZ, RZ, RZ ;  /* 0x000000ffff0a7224 */ /* 0x000fd400078e00ff */
[----:B------:R-:W-:Y:S05]  /*04f0*/  @!P1 BRA `(.L_x_33) ;  /* 0x00000000008c9947 */ /* 0x000fea0003800000 */
[----:B------:R-:W-:Y:S01]  /*0500*/  LEA R12, R9, UR4, 0x2 ;  /* 0x00000004090c7c11 */ /* 0x000fe2000f8e10ff */
[----:B------:R-:W-:Y:S01]  /*0510*/  IMAD.MOV.U32 R19, RZ, RZ, RZ ;  /* 0x000000ffff137224 */ /* 0x000fe200078e00ff */
[----:B------:R-:W-:Y:S01]  /*0520*/  MOV R11, R7 ;  /* 0x00000007000b7202 */ /* 0x000fe20000000f00 */
[----:B------:R-:W-:Y:S02]  /*0530*/  IMAD.MOV.U32 R10, RZ, RZ, R8 ;  /* 0x000000ffff0a7224 */ /* 0x000fe400078e0008 */
[----:B------:R-:W-:-:S07]  /*0540*/  VIADD R12, R12, 0x1e00 ;  /* 0x00001e000c0c7836 */ /* 0x000fce0000000000 */
.L_x_34:
[----:B------:R-:W-:Y:S01]  /*0550*/  LDS R20, [R10+-0x200] ;  /* 0xfffe00000a147984 */ /* 0x000fe20000000800 */
[----:B------:R-:W-:-:S03]  /*0560*/  VIADD R11, R11, 0x8 ;  /* 0x000000080b0b7836 */ /* 0x000fc60000000000 */
[----:B------:R-:W0:Y:S02]  /*0570*/  LDS R21, [R12+-0xe00] ;  /* 0xfff200000c157984 */ /* 0x000e240000000800 */
[----:B------:R-:W-:Y:S02]  /*0580*/  ISETP.NE.AND P1, PT, R11, RZ, PT ;  /* 0x000000ff0b00720c */ /* 0x000fe40003f25270 */
[----:B------:R-:W-:Y:S04]  /*0590*/  LDS R22, [R10+-0x180] ;  /* 0xfffe80000a167984 */ /* 0x000fe80000000800 */
[----:B------:R-:W1:Y:S04]  /*05a0*/  LDS R25, [R12+-0xc00] ;  /* 0xfff400000c197984 */ /* 0x000e680000000800 */
[----:B------:R-:W-:Y:S04]  /*05b0*/  LDS R13, [R10+-0x100] ;  /* 0xffff00000a0d7984 */ /* 0x000fe80000000800 */
[----:B------:R-:W2:Y:S04]  /*05c0*/  LDS R14, [R12+-0xa00] ;  /* 0xfff600000c0e7984 */ /* 0x000ea80000000800 */
[----:B------:R-:W-:Y:S04]  /*05d0*/  LDS R15, [R10+-0x80] ;  /* 0xffff80000a0f7984 */ /* 0x000fe80000000800 */
[----:B------:R-:W3:Y:S04]  /*05e0*/  LDS R16, [R12+-0x800] ;  /* 0xfff800000c107984 */ /* 0x000ee80000000800 */
[----:B------:R-:W-:Y:S04]  /*05f0*/  LDS R17, [R10] ;  /* 0x000000000a117984 */ /* 0x000fe80000000800 */
[----:B------:R-:W4:Y:S01]  /*0600*/  LDS R18, [R12+-0x600] ;  /* 0xfffa00000c127984 */ /* 0x000f220000000800 */
[----:B0-----:R-:W-:-:S03]  /*0610*/  FFMA R21, R20, R21, R19 ;  /* 0x0000001514157223 */ /* 0x001fc60000000013 */
[----:B------:R-:W-:Y:S04]  /*0620*/  LDS R19, [R10+0x80] ;  /* 0x000080000a137984 */ /* 0x000fe80000000800 */
[----:B------:R-:W0:Y:S01]  /*0630*/  LDS R20, [R12+-0x400] ;  /* 0xfffc00000c147984 */ /* 0x000e220000000800 */
[----:B-1----:R-:W-:-:S03]  /*0640*/  FFMA R26, R22, R25, R21 ;  /* 0x00000019161a7223 */ /* 0x002fc60000000015 */
[----:B------:R-:W-:Y:S04]  /*0650*/  LDS R21, [R10+0x100] ;  /* 0x000100000a157984 */ /* 0x000fe80000000800 */
[----:B------:R-:W1:Y:S01]  /*0660*/  LDS R22, [R12+-0x200] ;  /* 0xfffe00000c167984 */ /* 0x000e620000000800 */
[----:B--2---:R-:W-:-:S03]  /*0670*/  FFMA R14, R13, R14, R26 ;  /* 0x0000000e0d0e7223 */ /* 0x004fc6000000001a */
[----:B------:R2:W-:Y:S04]  /*0680*/  LDS R13, [R10+0x180] ;  /* 0x000180000a0d7984 */ /* 0x0005e80000000800 */
[----:B------:R5:W1:Y:S01]  /*0690*/  LDS R25, [R12] ;  /* 0x000000000c197984 */ /* 0x000a620000000800 */
[----:B---3--:R-:W-:Y:S01]  /*06a0*/  FFMA R14, R15, R16, R14 ;  /* 0x000000100f0e7223 */ /* 0x008fe2000000000e */
[----:B--2---:R-:W-:Y:S01]  /*06b0*/  VIADD R10, R10, 0x400 ;  /* 0x000004000a0a7836 */ /* 0x004fe20000000000 */
[----:B-----5:R-:W-:Y:S02]  /*06c0*/  IADD3 R12, PT, PT, R12, 0x1000, RZ ;  /* 0x000010000c0c7810 */ /* 0x020fe40007ffe0ff */
[----:B----4-:R-:W-:-:S04]  /*06d0*/  FFMA R14, R17, R18, R14 ;  /* 0x00000012110e7223 */ /* 0x010fc8000000000e */
[----:B0-----:R-:W-:-:S04]  /*06e0*/  FFMA R14, R19, R20, R14 ;  /* 0x00000014130e7223 */ /* 0x001fc8000000000e */
[----:B-1----:R-:W-:-:S04]  /*06f0*/  FFMA R14, R21, R22, R14 ;  /* 0x00000016150e7223 */ /* 0x002fc8000000000e */
[----:B------:R-:W-:Y:S01]  /*0700*/  FFMA R19, R13, R25, R14 ;  /* 0x000000190d137223 */ /* 0x000fe2000000000e */
[----:B------:R-:W-:Y:S06]  /*0710*/  @P1 BRA `(.L_x_34) ;  /* 0xfffffffc008c1947 */ /* 0x000fec000383ffff */
[----:B------:R-:W-:-:S07]  /*0720*/  IMAD.MOV.U32 R10, RZ, RZ, R3 ;  /* 0x000000ffff0a7224 */ /* 0x000fce00078e0003 */
.L_x_33:
[----:B------:R-:W-:-:S13]  /*0730*/  ISETP.NE.AND P1, PT, R23, RZ, PT ;  /* 0x000000ff1700720c */ /* 0x000fda0003f25270 */
[----:B------:R-:W-:Y:S05]  /*0740*/  @!P1 BRA `(.L_x_35) ;  /* 0x0000000000a89947 */ /* 0x000fea0003800000 */
[----:B------:R-:W-:Y:S01]  /*0750*/  ISETP.NE.AND P1, PT, R24, RZ, PT ;  /* 0x000000ff1800720c */ /* 0x000fe20003f25270 */
[----:B------:R-:W-:-:S12]  /*0760*/  @!P0 BRA `(.L_x_36) ;  /* 0x0000000000448947 */ /* 0x000fd80003800000 */
[C---:B------:R-:W-:Y:S02]  /*0770*/  IMAD R11, R10.reuse, 0x20, R6 ;  /* 0x000000200a0b7824 */ /* 0x040fe400078e0206 */
[C---:B------:R-:W-:Y:S01]  /*0780*/  IMAD R12, R10.reuse, 0x80, R9 ;  /* 0x000000800a0c7824 */ /* 0x040fe200078e0209 */
[----:B------:R-:W-:Y:S02]  /*0790*/  IADD3 R10, PT, PT, R10, 0x4, RZ ;  /* 0x000000040a0a7810 */ /* 0x000fe40007ffe0ff */
        /* <DEDUP_REMOVED lines=14> */
.L_x_36:
[----:B------:R-:W-:Y:S05]  /*0880*/  @!P1 BRA `(.L_x_35) ;  /* 0x0000000000589947 */ /* 0x000fea0003800000 */
[----:B------:R-:W-:Y:S02]  /*0890*/  ISETP.NE.AND P1, PT, R24, 0x1, PT ;  /* 0x000000011800780c */ /* 0x000fe40003f25270 */
[----:B------:R-:W-:-:S11]  /*08a0*/  LOP3.LUT P2, RZ, R4, 0x1, RZ, 0xc0, !PT ;  /* 0x0000000104ff7812 */ /* 0x000fd6000784c0ff */
[----:B------:R-:W-:Y:S05]  /*08b0*/  @!P1 BRA `(.L_x_37) ;  /* 0x00000000002c9947 */ /* 0x000fea0003800000 */
        /* <DEDUP_REMOVED lines=11> */
.L_x_37:
[----:B------:R-:W-:Y:S05]  /*0970*/  @!P2 BRA `(.L_x_35) ;  /* 0x00000000001ca947 */ /* 0x000fea0003800000 */
[C---:B------:R-:W-:Y:S02]  /*0980*/  IMAD R11, R10.reuse, 0x20, R6 ;  /* 0x000000200a0b7824 */ /* 0x040fe400078e0206 */
[----:B------:R-:W-:-:S03]  /*0990*/  IMAD R10, R10, 0x80, R9 ;  /* 0x000000800a0a7824 */ /* 0x000fc600078e0209 */
[----:B------:R-:W-:Y:S02]  /*09a0*/  LEA R11, R11, UR4, 0x2 ;  /* 0x000000040b0b7c11 */ /* 0x000fe4000f8e10ff */
[----:B------:R-:W-:-:S03]  /*09b0*/  LEA R12, R10, UR4, 0x2 ;  /* 0x000000040a0c7c11 */ /* 0x000fc6000f8e10ff */
[----:B------:R-:W-:Y:S04]  /*09c0*/  LDS R10, [R11] ;  /* 0x000000000b0a7984 */ /* 0x000fe80000000800 */
[----:B------:R-:W0:Y:S02]  /*09d0*/  LDS R12, [R12+0x1000] ;  /* 0x001000000c0c7984 */ /* 0x000e240000000800 */
[----:B0-----:R-:W-:-:S07]  /*09e0*/  FFMA R19, R10, R12, R19 ;  /* 0x0000000c0a137223 */ /* 0x001fce0000000013 */
.L_x_35:
[----:B------:R-:W0:Y:S01]  /*09f0*/  LDCU UR5, c[0x0][0x3a0] ;  /* 0x00007400ff0577ac */ /* 0x000e220008000800 */
[----:B------:R-:W1:Y:S01]  /*0a00*/  LDCU.64 UR6, c[0x0][0x390] ;  /* 0x00007200ff0677ac */ /* 0x000e620008000a00 */
[----:B0-----:R-:W-:Y:S01]  /*0a10*/  IMAD R10, R6, UR5, R9 ;  /* 0x00000005060a7c24 */ /* 0x001fe2000f8e0209 */
[----:B------:R-:W-:-:S04]  /*0a20*/  IADD3 R9, PT, PT, R9, 0x100, RZ ;  /* 0x0000010009097810 */ /* 0x000fc80007ffe0ff */
[----:B------:R-:W-:Y:S02]  /*0a30*/  SHF.R.S32.HI R12, RZ, 0x1f, R10 ;  /* 0x0000001fff0c7819 */ /* 0x000fe4000001140a */
[----:B------:R-:W-:-:S04]  /*0a40*/  IADD3 R11, P1, PT, R5, R10, RZ ;  /* 0x0000000a050b7210 */ /* 0x000fc80007f3e0ff */
[----:B------:R-:W-:Y:S02]  /*0a50*/  LEA.HI.X.SX32 R12, R5, R12, 0x1, P1 ;  /* 0x0000000c050c7211 */ /* 0x000fe400008f0eff */
[----:B-1----:R-:W-:-:S04]  /*0a60*/  LEA R10, P1, R11, UR6, 0x2 ;  /* 0x000000060b0a7c11 */ /* 0x002fc8000f8210ff */
[----:B------:R-:W-:Y:S02]  /*0a70*/  LEA.HI.X R11, R11, UR7, R12, 0x2, P1 ;  /* 0x000000070b0b7c11 */ /* 0x000fe400088f140c */
[----:B------:R-:W-:-:S03]  /*0a80*/  ISETP.GE.AND P1, PT, R9, UR5, PT ;  /* 0x0000000509007c0c */ /* 0x000fc6000bf26270 */
[----:B------:R0:W-:Y:S10]  /*0a90*/  STG.E desc[UR8][R10.64], R19 ;  /* 0x000000130a007986 */ /* 0x0001f4000c101908 */
[----:B------:R-:W-:Y:S05]  /*0aa0*/  @!P1 BRA `(.L_x_38) ;  /* 0xfffffff800849947 */ /* 0x000fea000383ffff */
.L_x_32:
[----:B------:R-:W-:Y:S05]  /*0ab0*/  BSYNC.RECONVERGENT B0 ;  /* 0x0000000000007941 */ /* 0x000fea0003800200 */
.L_x_31:
[----:B------:R-:W1:Y:S01]  /*0ac0*/  LDCU UR5, c[0x0][0x39c] ;  /* 0x00007380ff0577ac */ /* 0x000e620008000800 */
[----:B------:R-:W-:-:S05]  /*0ad0*/  VIADD R6, R6, 0x1 ;  /* 0x0000000106067836 */ /* 0x000fca0000000000 */
[----:B-1----:R-:W-:-:S13]  /*0ae0*/  ISETP.NE.AND P1, PT, R6, UR5, PT ;  /* 0x0000000506007c0c */ /* 0x002fda000bf25270 */
[----:B------:R-:W-:Y:S05]  /*0af0*/  @P1 BRA `(.L_x_39) ;  /* 0xfffffff800541947 */ /* 0x000fea000383ffff */
[----:B------:R-:W-:Y:S05]  /*0b00*/  EXIT ;  /* 0x000000000000794d */ /* 0x000fea0003800000 */
.L_x_40:
        /* <DEDUP_REMOVED lines=15> */
.L_x_157:


//--------------------- .text._Z22kernel_block_reductionPKfS0_Pfiiii --------------------------
	.section	.text._Z22kernel_block_reductionPKfS0_Pfiiii,"ax",@progbits
	.align	128
        .global         _Z22kernel_block_reductionPKfS0_Pfiiii
        .type           _Z22kernel_block_reductionPKfS0_Pfiiii,@function
        .size           _Z22kernel_block_reductionPKfS0_Pfiiii,(.L_x_158 - _Z22kernel_block_reductionPKfS0_Pfiiii)
        .other          _Z22kernel_block_reductionPKfS0_Pfiiii,@"STO_CUDA_ENTRY STV_DEFAULT"
_Z22kernel_block_reductionPKfS0_Pfiiii:
.text._Z22kernel_block_reductionPKfS0_Pfiiii:
[----:B------:R-:W-:Y:S08]  /*0000*/  LDC R1, c[0x0][0x37c] ;  /* 0x0000df00ff017b82 */ /* 0x000ff00000000800 */
[----:B------:R-:W0:Y:S01]  /*0010*/  LDC R9, c[0x0][0x3a4] ;  /* 0x0000e900ff097b82 */ /* 0x000e220000000800 */
[----:B------:R-:W1:Y:S01]  /*0020*/  LDCU UR5, c[0x0][0x39c] ;  /* 0x00007380ff0577ac */ /* 0x000e620008000800 */
[----:B------:R-:W-:Y:S01]  /*0030*/  BSSY.RECONVERGENT B0, `(.L_x_41) ;  /* 0x000002d000007945 */ /* 0x000fe20003800200 */
[----:B------:R-:W2:Y:S05]  /*0040*/  LDCU.64 UR14, c[0x0][0x358] ;  /* 0x00006b00ff0e77ac */ /* 0x000eaa0008000a00 */
[----:B------:R-:W3:Y:S01]  /*0050*/  S2UR UR4, SR_CTAID.X ;  /* 0x00000000000479c3 */ /* 0x000ee20000002500 */
[----:B------:R-:W4:Y:S01]  /*0060*/  LDCU UR7, c[0x0][0x398] ;  /* 0x00007300ff0777ac */ /* 0x000f220008000800 */
[----:B------:R-:W0:Y:S06]  /*0070*/  LDCU UR8, c[0x0][0x39c] ;  /* 0x00007380ff0877ac */ /* 0x000e2c0008000800 */
[----:B------:R-:W5:Y:S01]  /*0080*/  S2UR UR6, SR_CgaCtaId ;  /* 0x00000000000679c3 */ /* 0x000f620000008800 */
[----:B0-----:R-:W0:Y:S01]  /*0090*/  I2F.U32.RP R0, R9 ;  /* 0x0000000900007306 */ /* 0x001e220000209000 */
[----:B------:R-:W-:-:S07]  /*00a0*/  ISETP.NE.U32.AND P1, PT, R9, RZ, PT ;  /* 0x000000ff0900720c */ /* 0x000fce0003f25070 */
[----:B0-----:R-:W0:Y:S02]  /*00b0*/  MUFU.RCP R0, R0 ;  /* 0x0000000000007308 */ /* 0x001e240000001000 */
[----:B0-----:R-:W-:Y:S02]  /*00c0*/  VIADD R2, R0, 0xffffffe ;  /* 0x0ffffffe00027836 */ /* 0x001fe40000000000 */
[----:B------:R-:W0:Y:S04]  /*00d0*/  S2R R0, SR_TID.X ;  /* 0x0000000000007919 */ /* 0x000e280000002100 */
[----:B------:R1:W2:Y:S02]  /*00e0*/  F2I.FTZ.U32.TRUNC.NTZ R3, R2 ;  /* 0x0000000200037305 */ /* 0x0002a4000021f000 */
[----:B-1----:R-:W-:-:S02]  /*00f0*/  IMAD.MOV.U32 R2, RZ, RZ, RZ ;  /* 0x000000ffff027224 */ /* 0x002fc400078e00ff */
[----:B--2---:R-:W-:-:S04]  /*0100*/  IMAD.MOV R4, RZ, RZ, -R3 ;  /* 0x000000ffff047224 */ /* 0x004fc800078e0a03 */
[----:B------:R-:W-:-:S04]  /*0110*/  IMAD R5, R4, R9, RZ ;  /* 0x0000000904057224 */ /* 0x000fc800078e02ff */
[----:B------:R-:W-:Y:S02]  /*0120*/  IMAD.HI.U32 R3, R3, R5, R2 ;  /* 0x0000000503037227 */ /* 0x000fe400078e0002 */
[----:B------:R-:W1:Y:S04]  /*0130*/  LDC.64 R4, c[0x0][0x380] ;  /* 0x0000e000ff047b82 */ /* 0x000e680000000a00 */
[----:B---3--:R-:W-:Y:S01]  /*0140*/  IMAD.HI.U32 R3, R3, UR4, RZ ;  /* 0x0000000403037c27 */ /* 0x008fe2000f8e00ff */
[----:B0-----:R-:W-:-:S03]  /*0150*/  LOP3.LUT R7, R0, 0x1f, RZ, 0xc0, !PT ;  /* 0x0000001f00077812 */ /* 0x001fc600078ec0ff */
[----:B------:R-:W-:Y:S01]  /*0160*/  IMAD.MOV R6, RZ, RZ, -R3 ;  /* 0x000000ffff067224 */ /* 0x000fe200078e0a03 */
[----:B------:R-:W-:Y:S01]  /*0170*/  ISETP.GE.AND P2, PT, R7, UR5, PT ;  /* 0x0000000507007c0c */ /* 0x000fe2000bf46270 */
[----:B------:R-:W-:Y:S02]  /*0180*/  IMAD.MOV.U32 R8, RZ, RZ, R0 ;  /* 0x000000ffff087224 */ /* 0x000fe400078e0000 */
[----:B------:R-:W-:Y:S01]  /*0190*/  IMAD R6, R9, R6, UR4 ;  /* 0x0000000409067e24 */ /* 0x000fe2000f8e0206 */
[----:B------:R-:W-:Y:S02]  /*01a0*/  UMOV UR4, 0x400 ;  /* 0x0000040000047882 */ /* 0x000fe40000000000 */
[----:B-----5:R-:W-:Y:S02]  /*01b0*/  ULEA UR6, UR6, UR4, 0x18 ;  /* 0x0000000406067291 */ /* 0x020fe4000f8ec0ff */
[----:B------:R-:W-:-:S13]  /*01c0*/  ISETP.GE.U32.AND P0, PT, R6, R9, PT ;  /* 0x000000090600720c */ /* 0x000fda0003f06070 */
[----:B------:R-:W-:-:S05]  /*01d0*/  @P0 IMAD.IADD R6, R6, 0x1, -R9 ;  /* 0x0000000106060824 */ /* 0x000fca00078e0a09 */
[----:B------:R-:W-:-:S13]  /*01e0*/  ISETP.GE.U32.AND P0, PT, R6, R9, PT ;  /* 0x000000090600720c */ /* 0x000fda0003f06070 */
[----:B------:R-:W-:Y:S01]  /*01f0*/  @P0 IMAD.IADD R6, R6, 0x1, -R9 ;  /* 0x0000000106060824 */ /* 0x000fe200078e0a09 */
[----:B-1--4-:R-:W-:-:S07]  /*0200*/  @!P1 LOP3.LUT R6, RZ, R9, RZ, 0x33, !PT ;  /* 0x00000009ff069212 */ /* 0x012fce00078e33ff */
.L_x_44:
[----:B0-----:R-:W-:Y:S01]  /*0210*/  SHF.R.U32.HI R3, RZ, 0x5, R8 ;  /* 0x00000005ff037819 */ /* 0x001fe20000011608 */
[----:B------:R-:W-:Y:S01]  /*0220*/  BSSY.RECONVERGENT B1, `(.L_x_42) ;  /* 0x0000009000017945 */ /* 0x000fe20003800200 */
[----:B------:R-:W-:Y:S01]  /*0230*/  LEA R9, R8, UR6, 0x2 ;  /* 0x0000000608097c11 */ /* 0x000fe2000f8e10ff */
[----:B------:R-:W-:Y:S01]  /*0240*/  IMAD.MOV.U32 R2, RZ, RZ, RZ ;  /* 0x000000ffff027224 */ /* 0x000fe200078e00ff */
[----:B------:R-:W-:-:S13]  /*0250*/  ISETP.GE.OR P0, PT, R3, UR7, P2 ;  /* 0x0000000703007c0c */ /* 0x000fda0009706670 */
[----:B------:R-:W-:Y:S05]  /*0260*/  @P0 BRA `(.L_x_43) ;  /* 0x0000000000100947 */ /* 0x000fea0003800000 */
[----:B------:R-:W-:-:S04]  /*0270*/  IMAD R2, R6, 0x20, R3 ;  /* 0x0000002006027824 */ /* 0x000fc800078e0203 */
[----:B------:R-:W-:-:S04]  /*0280*/  IMAD R3, R2, UR8, R7 ;  /* 0x0000000802037c24 */ /* 0x000fc8000f8e0207 */
[----:B------:R-:W-:-:S06]  /*0290*/  IMAD.WIDE.U32 R2, R3, 0x4, R4 ;  /* 0x0000000403027825 */ /* 0x000fcc00078e0004 */
[----:B------:R0:W5:Y:S02]  /*02a0*/  LDG.E.CONSTANT R2, desc[UR14][R2.64] ;  /* 0x0000000e02027981 */ /* 0x000164000c1e9900 */
.L_x_43:
[----:B------:R-:W-:Y:S05]  /*02b0*/  BSYNC.RECONVERGENT B1 ;  /* 0x0000000000017941 */ /* 0x000fea0003800200 */
.L_x_42:
[----:B-----5:R1:W-:Y:S01]  /*02c0*/  STS [R9], R2 ;  /* 0x0000000209007388 */ /* 0x0203e20000000800 */
[C---:B------:R-:W-:Y:S01]  /*02d0*/  ISETP.GE.U32.AND P0, PT, R8.reuse, 0x300, PT ;  /* 0x000003000800780c */ /* 0x040fe20003f06070 */
[----:B------:R-:W-:-:S12]  /*02e0*/  VIADD R8, R8, 0x100 ;  /* 0x0000010008087836 */ /* 0x000fd80000000000 */
[----:B-1----:R-:W-:Y:S05]  /*02f0*/  @!P0 BRA `(.L_x_44) ;  /* 0xfffffffc00c48947 */ /* 0x002fea000383ffff */
[----:B------:R-:W-:Y:S05]  /*0300*/  BSYNC.RECONVERGENT B0 ;  /* 0x0000000000007941 */ /* 0x000fea0003800200 */
.L_x_41:
[----:B------:R-:W1:Y:S01]  /*0310*/  LDC.64 R4, c[0x0][0x388] ;  /* 0x0000e200ff047b82 */ /* 0x000e620000000a00 */
[----:B------:R-:W-:Y:S01]  /*0320*/  BSSY.RECONVERGENT B0, `(.L_x_45) ;  /* 0x0000014000007945 */ /* 0x000fe20003800200 */
[----:B------:R-:W-:Y:S01]  /*0330*/  LOP3.LUT R11, R0, 0x7f, RZ, 0xc0, !PT ;  /* 0x0000007f000b7812 */ /* 0x000fe200078ec0ff */
[----:B------:R-:W-:Y:S01]  /*0340*/  IMAD.MOV.U32 R7, RZ, RZ, R0 ;  /* 0x000000ffff077224 */ /* 0x000fe200078e0000 */
[----:B------:R-:W2:Y:S01]  /*0350*/  LDCU UR13, c[0x0][0x398] ;  /* 0x00007300ff0d77ac */ /* 0x000ea20008000800 */
[----:B------:R-:W3:Y:S05]  /*0360*/  LDCU UR4, c[0x0][0x3a0] ;  /* 0x00007400ff0477ac */ /* 0x000eea0008000800 */
.L_x_48:
[----:B0-----:R-:W-:Y:S01]  /*0370*/  SHF.R.U32.HI R3, RZ, 0x7, R7 ;  /* 0x00000007ff037819 */ /* 0x001fe20000011607 */
[----:B------:R-:W-:Y:S01]  /*0380*/  BSSY.RECONVERGENT B1, `(.L_x_46) ;  /* 0x0000009000017945 */ /* 0x000fe20003800200 */
[----:B------:R-:W-:Y:S01]  /*0390*/  LEA R9, R7, UR6, 0x2 ;  /* 0x0000000607097c11 */ /* 0x000fe2000f8e10ff */
[----:B------:R-:W-:Y:S01]  /*03a0*/  IMAD.MOV.U32 R2, RZ, RZ, RZ ;  /* 0x000000ffff027224 */ /* 0x000fe200078e00ff */
[----:B--2---:R-:W-:-:S13]  /*03b0*/  ISETP.GE.AND P0, PT, R3, UR13, PT ;  /* 0x0000000d03007c0c */ /* 0x004fda000bf06270 */
[----:B------:R-:W-:Y:S05]  /*03c0*/  @P0 BRA `(.L_x_47) ;  /* 0x0000000000100947 */ /* 0x000fea0003800000 */
[----:B------:R-:W-:-:S04]  /*03d0*/  IMAD R2, R6, 0x20, R3 ;  /* 0x0000002006027824 */ /* 0x000fc800078e0203 */
[----:B---3--:R-:W-:-:S04]  /*03e0*/  IMAD R3, R2, UR4, R11 ;  /* 0x0000000402037c24 */ /* 0x008fc8000f8e020b */
[----:B-1----:R-:W-:-:S06]  /*03f0*/  IMAD.WIDE R2, R3, 0x4, R4 ;  /* 0x0000000403027825 */ /* 0x002fcc00078e0204 */
[----:B------:R0:W5:Y:S02]  /*0400*/  LDG.E.CONSTANT R2, desc[UR14][R2.64] ;  /* 0x0000000e02027981 */ /* 0x000164000c1e9900 */
.L_x_47:
[----:B---3--:R-:W-:Y:S05]  /*0410*/  BSYNC.RECONVERGENT B1 ;  /* 0x0000000000017941 */ /* 0x008fea0003800200 */
.L_x_46:
[----:B-----5:R4:W-:Y:S01]  /*0420*/  STS [R9+0x1000], R2 ;  /* 0x0010000209007388 */ /* 0x0209e20000000800 */
[C---:B------:R-:W-:Y:S01]  /*0430*/  ISETP.GE.U32.AND P0, PT, R7.reuse, 0xf00, PT ;  /* 0x00000f000700780c */ /* 0x040fe20003f06070 */
[----:B------:R-:W-:-:S12]  /*0440*/  VIADD R7, R7, 0x100 ;  /* 0x0000010007077836 */ /* 0x000fd80000000000 */
[----:B----4-:R-:W-:Y:S05]  /*0450*/  @!P0 BRA `(.L_x_48) ;  /* 0xfffffffc00c48947 */ /* 0x010fea000383ffff */
[----:B------:R-:W-:Y:S05]  /*0460*/  BSYNC.RECONVERGENT B0 ;  /* 0x0000000000007941 */ /* 0x000fea0003800200 */
.L_x_45:
[----:B------:R-:W2:Y:S01]  /*0470*/  LDCU UR16, c[0x0][0x3a0] ;  /* 0x00007400ff1077ac */ /* 0x000ea20008000800 */
[----:B------:R-:W-:Y:S01]  /*0480*/  BSSY.RECONVERGENT B0, `(.L_x_49) ;  /* 0x000004a000007945 */ /* 0x000fe20003800200 */
[----:B------:R-:W2:Y:S02]  /*0490*/  LDCU UR17, c[0x0][0x39c] ;  /* 0x00007380ff1177ac */ /* 0x000ea40008000800 */
[----:B--2---:R-:W-:-:S06]  /*04a0*/  UIMAD UR9, UR17, UR16, URZ ;  /* 0x00000010110972a4 */ /* 0x004fcc000f8e02ff */
[----:B------:R-:W-:-:S13]  /*04b0*/  ISETP.GE.AND P0, PT, R0, UR9, PT ;  /* 0x0000000900007c0c */ /* 0x000fda000bf06270 */
[----:B------:R-:W-:Y:S05]  /*04c0*/  @P0 BRA `(.L_x_50) ;  /* 0x0000000400140947 */ /* 0x000fea0003800000 */
[----:B------:R-:W-:Y:S01]  /*04d0*/  LOP3.LUT R2, RZ, R0, RZ, 0x33, !PT ;  /* 0x00000000ff027212 */ /* 0x000fe200078e33ff */
[----:B------:R-:W-:Y:S04]  /*04e0*/  BSSY.RECONVERGENT B1, `(.L_x_51) ;  /* 0x0000020000017945 */ /* 0x000fe80003800200 */
[----:B------:R-:W-:-:S05]  /*04f0*/  VIADD R2, R2, UR9 ;  /* 0x0000000902027c36 */ /* 0x000fca0008000000 */
[C---:B------:R-:W-:Y:S02]  /*0500*/  ISETP.GE.U32.AND P0, PT, R2.reuse, 0xf00, PT ;  /* 0x00000f000200780c */ /* 0x040fe40003f06070 */
[----:B-1----:R-:W-:Y:S01]  /*0510*/  LEA.HI R5, R2, 0x1, RZ, 0x18 ;  /* 0x0000000102057811 */ /* 0x002fe200078fc0ff */
[----:B------:R-:W-:-:S03]  /*0520*/  IMAD.MOV.U32 R2, RZ, RZ, R0 ;  /* 0x000000ffff027224 */ /* 0x000fc600078e0000 */
[----:B------:R-:W-:-:S04]  /*0530*/  LOP3.LUT R7, R5, 0xf, RZ, 0xc0, !PT ;  /* 0x0000000f05077812 */ /* 0x000fc800078ec0ff */
[----:B------:R-:W-:-:S03]  /*0540*/  ISETP.NE.AND P1, PT, R7, RZ, PT ;  /* 0x000000ff0700720c */ /* 0x000fc60003f25270 */
[----:B------:R-:W-:Y:S10]  /*0550*/  @!P0 BRA `(.L_x_52) ;  /* 0x0000000000608947 */ /* 0x000ff40003800000 */
[----:B------:R-:W-:Y:S01]  /*0560*/  LOP3.LUT R6, R5, 0x1fffff0, RZ, 0xc0, !PT ;  /* 0x01fffff005067812 */ /* 0x000fe200078ec0ff */
[----:B0-----:R-:W-:Y:S02]  /*0570*/  IMAD.MOV.U32 R3, RZ, RZ, RZ ;  /* 0x000000ffff037224 */ /* 0x001fe400078e00ff */
[----:B------:R-:W-:-:S07]  /*0580*/  IMAD.MOV.U32 R2, RZ, RZ, R0 ;  /* 0x000000ffff027224 */ /* 0x000fce00078e0000 */
.L_x_53:
[C---:B-1----:R-:W-:Y:S01]  /*0590*/  LEA R4, R2.reuse, UR6, 0x2 ;  /* 0x0000000602047c11 */ /* 0x042fe2000f8e10ff */
[----:B------:R-:W-:Y:S02]  /*05a0*/  VIADD R3, R3, 0x10 ;  /* 0x0000001003037836 */ /* 0x000fe40000000000 */
[----:B------:R-:W-:Y:S02]  /*05b0*/  VIADD R2, R2, 0x1000 ;  /* 0x0000100002027836 */ /* 0x000fe40000000000 */
[----:B------:R1:W-:Y:S01]  /*05c0*/  STS [R4+0x5000], RZ ;  /* 0x005000ff04007388 */ /* 0x0003e20000000800 */
[----:B------:R-:W-:-:S03]  /*05d0*/  ISETP.NE.AND P0, PT, R3, R6, PT ;  /* 0x000000060300720c */ /* 0x000fc60003f05270 */
[----:B------:R1:W-:Y:S04]  /*05e0*/  STS [R4+0x5400], RZ ;  /* 0x005400ff04007388 */ /* 0x0003e80000000800 */
        /* <DEDUP_REMOVED lines=13> */
[----:B------:R1:W-:Y:S01]  /*06c0*/  STS [R4+0x8c00], RZ ;  /* 0x008c00ff04007388 */ /* 0x0003e20000000800 */
[----:B------:R-:W-:Y:S05]  /*06d0*/  @P0 BRA `(.L_x_53) ;  /* 0xfffffffc00ac0947 */ /* 0x000fea000383ffff */
.L_x_52:
[----:B------:R-:W-:Y:S05]  /*06e0*/  BSYNC.RECONVERGENT B1 ;  /* 0x0000000000017941 */ /* 0x000fea0003800200 */
.L_x_51:
[----:B------:R-:W-:Y:S05]  /*06f0*/  @!P1 BRA `(.L_x_50) ;  /* 0x0000000000889947 */ /* 0x000fea0003800000 */
[----:B------:R-:W-:Y:S01]  /*0700*/  ISETP.GE.U32.AND P0, PT, R7, 0x8, PT ;  /* 0x000000080700780c */ /* 0x000fe20003f06070 */
[----:B------:R-:W-:Y:S01]  /*0710*/  BSSY.RECONVERGENT B1, `(.L_x_54) ;  /* 0x000000e000017945 */ /* 0x000fe20003800200 */
[----:B-1----:R-:W-:-:S04]  /*0720*/  LOP3.LUT R4, R5, 0x7, RZ, 0xc0, !PT ;  /* 0x0000000705047812 */ /* 0x002fc800078ec0ff */
[----:B------:R-:W-:-:S07]  /*0730*/  ISETP.NE.AND P1, PT, R4, RZ, PT ;  /* 0x000000ff0400720c */ /* 0x000fce0003f25270 */
[----:B------:R-:W-:Y:S06]  /*0740*/  @!P0 BRA `(.L_x_55) ;  /* 0x0000000000288947 */ /* 0x000fec0003800000 */
[C---:B0-----:R-:W-:Y:S01]  /*0750*/  LEA R3, R2.reuse, UR6, 0x2 ;  /* 0x0000000602037c11 */ /* 0x041fe2000f8e10ff */
[----:B------:R-:W-:-:S04]  /*0760*/  VIADD R2, R2, 0x800 ;  /* 0x0000080002027836 */ /* 0x000fc80000000000 */
[----:B------:R1:W-:Y:S04]  /*0770*/  STS [R3+0x5000], RZ ;  /* 0x005000ff03007388 */ /* 0x0003e80000000800 */
[----:B------:R1:W-:Y:S04]  /*0780*/  STS [R3+0x5400], RZ ;  /* 0x005400ff03007388 */ /* 0x0003e80000000800 */
[----:B------:R1:W-:Y:S04]  /*0790*/  STS [R3+0x5800], RZ ;  /* 0x005800ff03007388 */ /* 0x0003e80000000800 */
[----:B------:R1:W-:Y:S04]  /*07a0*/  STS [R3+0x5c00], RZ ;  /* 0x005c00ff03007388 */ /* 0x0003e80000000800 */
[----:B------:R1:W-:Y:S04]  /*07b0*/  STS [R3+0x6000], RZ ;  /* 0x006000ff03007388 */ /* 0x0003e80000000800 */
[----:B------:R1:W-:Y:S04]  /*07c0*/  STS [R3+0x6400], RZ ;  /* 0x006400ff03007388 */ /* 0x0003e80000000800 */
[----:B------:R1:W-:Y:S04]  /*07d0*/  STS [R3+0x6800], RZ ;  /* 0x006800ff03007388 */ /* 0x0003e80000000800 */
[----:B------:R1:W-:Y:S02]  /*07e0*/  STS [R3+0x6c00], RZ ;  /* 0x006c00ff03007388 */ /* 0x0003e40000000800 */
.L_x_55:
[----:B------:R-:W-:Y:S05]  /*07f0*/  BSYNC.RECONVERGENT B1 ;  /* 0x0000000000017941 */ /* 0x000fea0003800200 */
.L_x_54:
[----:B------:R-:W-:Y:S05]  /*0800*/  @!P1 BRA `(.L_x_50) ;  /* 0x0000000000449947 */ /* 0x000fea0003800000 */
[----:B------:R-:W-:Y:S02]  /*0810*/  ISETP.GE.U32.AND P0, PT, R4, 0x4, PT ;  /* 0x000000040400780c */ /* 0x000fe40003f06070 */
[----:B------:R-:W-:-:S04]  /*0820*/  LOP3.LUT R4, R5, 0x3, RZ, 0xc0, !PT ;  /* 0x0000000305047812 */ /* 0x000fc800078ec0ff */
[----:B------:R-:W-:-:S07]  /*0830*/  ISETP.NE.AND P1, PT, R4, RZ, PT ;  /* 0x000000ff0400720c */ /* 0x000fce0003f25270 */
[C---:B01----:R-:W-:Y:S01]  /*0840*/  @P0 LEA R3, R2.reuse, UR6, 0x2 ;  /* 0x0000000602030c11 */ /* 0x043fe2000f8e10ff */
[----:B------:R-:W-:-:S04]  /*0850*/  @P0 VIADD R2, R2, 0x400 ;  /* 0x0000040002020836 */ /* 0x000fc80000000000 */
[----:B------:R2:W-:Y:S04]  /*0860*/  @P0 STS [R3+0x5000], RZ ;  /* 0x005000ff03000388 */ /* 0x0005e80000000800 */
[----:B------:R2:W-:Y:S04]  /*0870*/  @P0 STS [R3+0x5400], RZ ;  /* 0x005400ff03000388 */ /* 0x0005e80000000800 */
[----:B------:R2:W-:Y:S04]  /*0880*/  @P0 STS [R3+0x5800], RZ ;  /* 0x005800ff03000388 */ /* 0x0005e80000000800 */
[----:B------:R2:W-:Y:S01]  /*0890*/  @P0 STS [R3+0x5c00], RZ ;  /* 0x005c00ff03000388 */ /* 0x0005e20000000800 */
[----:B------:R-:W-:Y:S05]  /*08a0*/  @!P1 BRA `(.L_x_50) ;  /* 0x00000000001c9947 */ /* 0x000fea0003800000 */
[----:B--2---:R-:W-:-:S07]  /*08b0*/  IMAD.MOV.U32 R3, RZ, RZ, RZ ;  /* 0x000000ffff037224 */ /* 0x004fce00078e00ff */
.L_x_56:
[C---:B------:R-:W-:Y:S01]  /*08c0*/  LEA R5, R2.reuse, UR6, 0x2 ;  /* 0x0000000602057c11 */ /* 0x040fe2000f8e10ff */
[----:B------:R-:W-:Y:S02]  /*08d0*/  VIADD R3, R3, 0x1 ;  /* 0x0000000103037836 */ /* 0x000fe40000000000 */
[----:B------:R-:W-:Y:S02]  /*08e0*/  VIADD R2, R2, 0x100 ;  /* 0x0000010002027836 */ /* 0x000fe40000000000 */
[----:B------:R3:W-:Y:S01]  /*08f0*/  STS [R5+0x5000], RZ ;  /* 0x005000ff05007388 */ /* 0x0007e20000000800 */
[----:B------:R-:W-:-:S13]  /*0900*/  ISETP.NE.AND P0, PT, R3, R4, PT ;  /* 0x000000040300720c */ /* 0x000fda0003f05270 */
[----:B---3--:R-:W-:Y:S05]  /*0910*/  @P0 BRA `(.L_x_56) ;  /* 0xfffffffc00e80947 */ /* 0x008fea000383ffff */
.L_x_50:
[----:B------:R-:W-:Y:S05]  /*0920*/  BSYNC.RECONVERGENT B0 ;  /* 0x0000000000007941 */ /* 0x000fea0003800200 */
.L_x_49:
[----:B------:R-:W-:Y:S01]  /*0930*/  BAR.SYNC.DEFER_BLOCKING 0x0 ;  /* 0x0000000000007b1d */ /* 0x000fe20000010000 */
[----:B------:R-:W-:-:S09]  /*0940*/  UISETP.GE.AND UP0, UPT, UR9, 0x1, UPT ;  /* 0x000000010900788c */ /* 0x000fd2000bf06270 */
[----:B------:R-:W-:Y:S05]  /*0950*/  BRA.U !UP0, `(.L_x_57) ;  /* 0x0000000908c07547 */ /* 0x000fea000b800000 */
[----:B------:R-:W-:Y:S02]  /*0960*/  UISETP.GE.AND UP0, UPT, UR13, 0x1, UPT ;  /* 0x000000010d00788c */ /* 0x000fe4000bf06270 */
[----:B------:R-:W-:-:S04]  /*0970*/  UIMAD UR4, UR17, UR16, 0xff ;  /* 0x000000ff110474a4 */ /* 0x000fc8000f8e0210 */
[----:B------:R-:W-:-:S04]  /*0980*/  USHF.R.S32.HI UR5, URZ, 0x1f, UR4 ;  /* 0x0000001fff057899 */ /* 0x000fc80008011404 */
[----:B------:R-:W-:-:S04]  /*0990*/  ULEA.HI UR5, UR5, UR4, URZ, 0x8 ;  /* 0x0000000405057291 */ /* 0x000fc8000f8f40ff */
[----:B------:R-:W-:Y:S01]  /*09a0*/  USHF.R.S32.HI UR5, URZ, 0x8, UR5 ;  /* 0x00000008ff057899 */ /* 0x000fe20008011405 */
[----:B------:R-:W-:Y:S11]  /*09b0*/  BRA.U !UP0, `(.L_x_58) ;  /* 0x0000000908147547 */ /* 0x000ff6000b800000 */
[----:B------:R-:W-:Y:S02]  /*09c0*/  ULOP3.LUT UR10, UR13, 0x7, URZ, 0xc0, !UPT ;  /* 0x000000070d0a7892 */ /* 0x000fe4000f8ec0ff */
[----:B------:R-:W-:Y:S02]  /*09d0*/  UISETP.LT.AND UP0, UPT, UR5, 0x1, UPT ;  /* 0x000000010500788c */ /* 0x000fe4000bf01270 */
[----:B------:R-:W-:Y:S02]  /*09e0*/  UIADD3 UR4, UPT, UPT, UR10, -0x1, URZ ;  /* 0xffffffff0a047890 */ /* 0x000fe4000fffe0ff */
[----:B------:R-:W-:Y:S02]  /*09f0*/  ULOP3.LUT UR12, UR13, 0x7ffffff8, URZ, 0xc0, !UPT ;  /* 0x7ffffff80d0c7892 */ /* 0x000fe4000f8ec0ff */
[----:B------:R-:W-:Y:S02]  /*0a00*/  USEL UR5, UR5, 0x1, !UP0 ;  /* 0x0000000105057887 */ /* 0x000fe4000c000000 */
[----:B------:R-:W-:-:S02]  /*0a10*/  UISETP.GE.U32.AND UP0, UPT, UR4, 0x3, UPT ;  /* 0x000000030400788c */ /* 0x000fc4000bf06070 */
[----:B------:R-:W-:Y:S02]  /*0a20*/  ULOP3.LUT UR11, UR13, 0x3, URZ, 0xc0, !UPT ;  /* 0x000000030d0b7892 */ /* 0x000fe4000f8ec0ff */
[----:B------:R-:W-:Y:S01]  /*0a30*/  UIADD3 UR8, UPT, UPT, -UR12, URZ, URZ ;  /* 0x000000ff0c087290 */ /* 0x000fe2000fffe1ff */
[----:B------:R-:W-:-:S11]  /*0a40*/  UMOV UR4, URZ ;  /* 0x000000ff00047c82 */ /* 0x000fd60008000000 */
.L_x_66:
[----:B------:R-:W-:Y:S01]  /*0a50*/  USHF.L.U32 UR7, UR4, 0x8, URZ ;  /* 0x0000000804077899 */ /* 0x000fe200080006ff */
[----:B------:R-:W-:Y:S05]  /*0a60*/  BSSY.RECONVERGENT B0, `(.L_x_59) ;  /* 0x0000076000007945 */ /* 0x000fea0003800200 */
[----:B---3--:R-:W-:-:S04]  /*0a70*/  LOP3.LUT R2, R0, UR7, RZ, 0xfc, !PT ;  /* 0x0000000700027c12 */ /* 0x008fc8000f8efcff */
[----:B------:R-:W-:-:S13]  /*0a80*/  ISETP.GE.AND P0, PT, R2, UR9, PT ;  /* 0x0000000902007c0c */ /* 0x000fda000bf06270 */
[----:B------:R-:W-:Y:S05]  /*0a90*/  @P0 BRA `(.L_x_60) ;  /* 0x0000000400c80947 */ /* 0x000fea0003800000 */
[----:B------:R-:W3:Y:S01]  /*0aa0*/  LDC R11, c[0x0][0x3a0] ;  /* 0x0000e800ff0b7b82 */ /* 0x000ee20000000800 */
[----:B------:R-:W-:Y:S01]  /*0ab0*/  IABS R8, R2 ;  /* 0x0000000200087213 */ /* 0x000fe20000000000 */
[----:B------:R-:W4:Y:S01]  /*0ac0*/  LDCU UR18, c[0x0][0x398] ;  /* 0x00007300ff1277ac */ /* 0x000f220008000800 */
[----:B------:R-:W-:Y:S01]  /*0ad0*/  IMAD.MOV.U32 R9, RZ, RZ, RZ ;  /* 0x000000ffff097224 */ /* 0x000fe200078e00ff */
[----:B----4-:R-:W-:Y:S01]  /*0ae0*/  UISETP.GE.U32.AND UP1, UPT, UR18, 0x8, UPT ;  /* 0x000000081200788c */ /* 0x010fe2000bf26070 */
[----:B---3--:R-:W-:-:S04]  /*0af0*/  IABS R6, R11 ;  /* 0x0000000b00067213 */ /* 0x008fc80000000000 */
[----:B012---:R-:W0:Y:S08]  /*0b00*/  I2F.RP R3, R6 ;  /* 0x0000000600037306 */ /* 0x007e300000209400 */
[----:B0-----:R-:W0:Y:S02]  /*0b10*/  MUFU.RCP R3, R3 ;  /* 0x0000000300037308 */ /* 0x001e240000001000 */
[----:B0-----:R-:W-:-:S06]  /*0b20*/  VIADD R4, R3, 0xffffffe ;  /* 0x0ffffffe03047836 */ /* 0x001fcc0000000000 */
[----:B------:R0:W1:Y:S02]  /*0b30*/  F2I.FTZ.U32.TRUNC.NTZ R5, R4 ;  /* 0x0000000400057305 */ /* 0x000064000021f000 */
[----:B0-----:R-:W-:Y:S02]  /*0b40*/  IMAD.MOV.U32 R4, RZ, RZ, RZ ;  /* 0x000000ffff047224 */ /* 0x001fe400078e00ff */
[----:B-1----:R-:W-:-:S04]  /*0b50*/  IMAD.MOV R7, RZ, RZ, -R5 ;  /* 0x000000ffff077224 */ /* 0x002fc800078e0a05 */
[----:B------:R-:W-:-:S04]  /*0b60*/  IMAD R7, R7, R6, RZ ;  /* 0x0000000607077224 */ /* 0x000fc800078e02ff */
[----:B------:R-:W-:Y:S01]  /*0b70*/  IMAD.HI.U32 R5, R5, R7, R4 ;  /* 0x0000000705057227 */ /* 0x000fe200078e0004 */
[----:B------:R-:W-:-:S03]  /*0b80*/  LOP3.LUT R4, R2, R11, RZ, 0x3c, !PT ;  /* 0x0000000b02047212 */ /* 0x000fc600078e3cff */
[----:B------:R-:W-:Y:S01]  /*0b90*/  IMAD.MOV.U32 R7, RZ, RZ, R8 ;  /* 0x000000ffff077224 */ /* 0x000fe200078e0008 */
[----:B------:R-:W-:-:S03]  /*0ba0*/  ISETP.GE.AND P2, PT, R4, RZ, PT ;  /* 0x000000ff0400720c */ /* 0x000fc60003f46270 */
[----:B------:R-:W-:-:S04]  /*0bb0*/  IMAD.HI.U32 R3, R5, R7, RZ ;  /* 0x0000000705037227 */ /* 0x000fc800078e00ff */
[----:B------:R-:W-:-:S04]  /*0bc0*/  IMAD.MOV R5, RZ, RZ, -R3 ;  /* 0x000000ffff057224 */ /* 0x000fc800078e0a03 */
[----:B------:R-:W-:-:S05]  /*0bd0*/  IMAD R5, R6, R5, R7 ;  /* 0x0000000506057224 */ /* 0x000fca00078e0207 */
[----:B------:R-:W-:-:S13]  /*0be0*/  ISETP.GT.U32.AND P1, PT, R6, R5, PT ;  /* 0x000000050600720c */ /* 0x000fda0003f24070 */
[----:B------:R-:W-:Y:S02]  /*0bf0*/  @!P1 IMAD.IADD R5, R5, 0x1, -R6 ;  /* 0x0000000105059824 */ /* 0x000fe400078e0a06 */
[----:B------:R-:W-:Y:S01]  /*0c00*/  @!P1 VIADD R3, R3, 0x1 ;  /* 0x0000000103039836 */ /* 0x000fe20000000000 */
[----:B------:R-:W-:Y:S02]  /*0c10*/  ISETP.NE.AND P1, PT, R11, RZ, PT ;  /* 0x000000ff0b00720c */ /* 0x000fe40003f25270 */
[----:B------:R-:W-:-:S13]  /*0c20*/  ISETP.GE.U32.AND P0, PT, R5, R6, PT ;  /* 0x000000060500720c */ /* 0x000fda0003f06070 */
[----:B------:R-:W-:-:S04]  /*0c30*/  @P0 VIADD R3, R3, 0x1 ;  /* 0x0000000103030836 */ /* 0x000fc80000000000 */
[----:B------:R-:W-:Y:S01]  /*0c40*/  @!P2 IMAD.MOV R3, RZ, RZ, -R3 ;  /* 0x000000ffff03a224 */ /* 0x000fe200078e0a03 */
[----:B------:R-:W-:-:S05]  /*0c50*/  @!P1 LOP3.LUT R3, RZ, R11, RZ, 0x33, !PT ;  /* 0x0000000bff039212 */ /* 0x000fca00078e33ff */
[----:B------:R-:W-:-:S04]  /*0c60*/  IMAD.MOV R5, RZ, RZ, -R3 ;  /* 0x000000ffff057224 */ /* 0x000fc800078e0a03 */
[----:B------:R-:W-:Y:S02]  /*0c70*/  IMAD R4, R11, R5, R2 ;  /* 0x000000050b047224 */ /* 0x000fe400078e0202 */
[----:B------:R-:W-:Y:S01]  /*0c80*/  IMAD.MOV.U32 R5, RZ, RZ, RZ ;  /* 0x000000ffff057224 */ /* 0x000fe200078e00ff */
[----:B------:R-:W-:Y:S06]  /*0c90*/  BRA.U !UP1, `(.L_x_61) ;  /* 0x0000000109907547 */ /* 0x000fec000b800000 */
[----:B------:R-:W-:Y:S01]  /*0ca0*/  LEA R5, R3, UR6, 0x2 ;  /* 0x0000000603057c11 */ /* 0x000fe2000f8e10ff */
[----:B------:R-:W-:Y:S01]  /*0cb0*/  IMAD.MOV.U32 R9, RZ, RZ, RZ ;  /* 0x000000ffff097224 */ /* 0x000fe200078e00ff */
[----:B------:R-:W-:Y:S01]  /*0cc0*/  LEA R6, R4, UR6, 0x2 ;  /* 0x0000000604067c11 */ /* 0x000fe2000f8e10ff */
[----:B------:R-:W-:Y:S02]  /*0cd0*/  UMOV UR7, UR8 ;  /* 0x0000000800077c82 */ /* 0x000fe40008000000 */
[----:B------:R-:W-:Y:S02]  /*0ce0*/  VIADD R5, R5, 0x200 ;  /* 0x0000020005057836 */ /* 0x000fe40000000000 */
[----:B------:R-:W-:-:S07]  /*0cf0*/  VIADD R6, R6, 0x1e00 ;  /* 0x00001e0006067836 */ /* 0x000fce0000000000 */
.L_x_62:
[----:B------:R-:W-:Y:S01]  /*0d00*/  LDS R10, [R5+-0x200] ;  /* 0xfffe0000050a7984 */ /* 0x000fe20000000800 */
[----:B------:R-:W-:-:S03]  /*0d10*/  UIADD3 UR7, UPT, UPT, UR7, 0x8, URZ ;  /* 0x0000000807077890 */ /* 0x000fc6000fffe0ff */
[----:B------:R-:W0:Y:S01]  /*0d20*/  LDS R11, [R6+-0xe00] ;  /* 0xfff20000060b7984 */ /* 0x000e220000000800 */
[----:B------:R-:W-:-:S03]  /*0d30*/  UISETP.NE.AND UP1, UPT, UR7, URZ, UPT ;  /* 0x000000ff0700728c */ /* 0x000fc6000bf25270 */
[----:B------:R-:W-:Y:S04]  /*0d40*/  LDS R13, [R5+-0x180] ;  /* 0xfffe8000050d7984 */ /* 0x000fe80000000800 */
[----:B------:R-:W1:Y:S04]  /*0d50*/  LDS R12, [R6+-0xc00] ;  /* 0xfff40000060c7984 */ /* 0x000e680000000800 */
[----:B------:R-:W-:Y:S04]  /*0d60*/  LDS R15, [R5+-0x100] ;  /* 0xffff0000050f7984 */ /* 0x000fe80000000800 */
[----:B------:R-:W2:Y:S04]  /*0d70*/  LDS R14, [R6+-0xa00] ;  /* 0xfff60000060e7984 */ /* 0x000ea80000000800 */
[----:B------:R-:W-:Y:S04]  /*0d80*/  LDS R17, [R5+-0x80] ;  /* 0xffff800005117984 */ /* 0x000fe80000000800 */
[----:B------:R-:W3:Y:S04]  /*0d90*/  LDS R16, [R6+-0x800] ;  /* 0xfff8000006107984 */ /* 0x000ee80000000800 */
[----:B------:R-:W-:Y:S04]  /*0da0*/  LDS R19, [R5] ;  /* 0x0000000005137984 */ /* 0x000fe80000000800 */
[----:B------:R-:W4:Y:S04]  /*0db0*/  LDS R18, [R6+-0x600] ;  /* 0xfffa000006127984 */ /* 0x000f280000000800 */
[----:B------:R-:W-:Y:S04]  /*0dc0*/  LDS R21, [R5+0x80] ;  /* 0x0000800005157984 */ /* 0x000fe80000000800 */
[----:B------:R-:W5:Y:S01]  /*0dd0*/  LDS R20, [R6+-0x400] ;  /* 0xfffc000006147984 */ /* 0x000f620000000800 */
[----:B0-----:R-:W-:-:S03]  /*0de0*/  FFMA R10, R10, R11, R9 ;  /* 0x0000000b0a0a7223 */ /* 0x001fc60000000009 */
[----:B------:R-:W-:Y:S04]  /*0df0*/  LDS R23, [R5+0x100] ;  /* 0x0001000005177984 */ /* 0x000fe80000000800 */
[----:B------:R-:W0:Y:S01]  /*0e00*/  LDS R22, [R6+-0x200] ;  /* 0xfffe000006167984 */ /* 0x000e220000000800 */
[----:B-1----:R-:W-:-:S03]  /*0e10*/  FFMA R10, R13, R12, R10 ;  /* 0x0000000c0d0a7223 */ /* 0x002fc6000000000a */
[----:B------:R1:W-:Y:S04]  /*0e20*/  LDS R7, [R5+0x180] ;  /* 0x0001800005077984 */ /* 0x0003e80000000800 */
[----:B------:R3:W0:Y:S01]  /*0e30*/  LDS R8, [R6] ;  /* 0x0000000006087984 */ /* 0x0006220000000800 */
[----:B--2---:R-:W-:Y:S01]  /*0e40*/  FFMA R10, R15, R14, R10 ;  /* 0x0000000e0f0a7223 */ /* 0x004fe2000000000a */
[----:B-1----:R-:W-:-:S03]  /*0e50*/  VIADD R5, R5, 0x400 ;  /* 0x0000040005057836 */ /* 0x002fc60000000000 */
[----:B---3--:R-:W-:Y:S01]  /*0e60*/  FFMA R10, R17, R16, R10 ;  /* 0x00000010110a7223 */ /* 0x008fe2000000000a */
[----:B------:R-:W-:-:S03]  /*0e70*/  VIADD R6, R6, 0x1000 ;  /* 0x0000100006067836 */ /* 0x000fc60000000000 */
[----:B----4-:R-:W-:-:S04]  /*0e80*/  FFMA R10, R19, R18, R10 ;  /* 0x00000012130a7223 */ /* 0x010fc8000000000a */
[----:B-----5:R-:W-:-:S04]  /*0e90*/  FFMA R10, R21, R20, R10 ;  /* 0x00000014150a7223 */ /* 0x020fc8000000000a */
[----:B0-----:R-:W-:-:S04]  /*0ea0*/  FFMA R10, R23, R22, R10 ;  /* 0x00000016170a7223 */ /* 0x001fc8000000000a */
[----:B------:R-:W-:Y:S01]  /*0eb0*/  FFMA R9, R7, R8, R10 ;  /* 0x0000000807097223 */ /* 0x000fe2000000000a */
[----:B------:R-:W-:Y:S06]  /*0ec0*/  BRA.U UP1, `(.L_x_62) ;  /* 0xfffffffd018c7547 */ /* 0x000fec000b83ffff */
[----:B------:R-:W-:-:S07]  /*0ed0*/  IMAD.U32 R5, RZ, RZ, UR12 ;  /* 0x0000000cff057e24 */ /* 0x000fce000f8e00ff */
.L_x_61:
[----:B------:R-:W-:-:S09]  /*0ee0*/  UISETP.NE.AND UP1, UPT, UR10, URZ, UPT ;  /* 0x000000ff0a00728c */ /* 0x000fd2000bf25270 */
[----:B------:R-:W-:Y:S05]  /*0ef0*/  BRA.U !UP1, `(.L_x_63) ;  /* 0x0000000109a87547 */ /* 0x000fea000b800000 */
[----:B------:R-:W-:Y:S01]  /*0f00*/  UISETP.NE.AND UP1, UPT, UR11, URZ, UPT ;  /* 0x000000ff0b00728c */ /* 0x000fe2000bf25270 */
[----:B------:R-:W-:Y:S10]  /*0f10*/  BRA.U !UP0, `(.L_x_64) ;  /* 0x0000000108447547 */ /* 0x000ff4000b800000 */
[C---:B------:R-:W-:Y:S02]  /*0f20*/  IMAD R6, R5.reuse, 0x20, R3 ;  /* 0x0000002005067824 */ /* 0x040fe400078e0203 */
[C---:B------:R-:W-:Y:S02]  /*0f30*/  IMAD R7, R5.reuse, 0x80, R4 ;  /* 0x0000008005077824 */ /* 0x040fe400078e0204 */
[----:B------:R-:W-:Y:S01]  /*0f40*/  VIADD R5, R5, 0x4 ;  /* 0x0000000405057836 */ /* 0x000fe20000000000 */
        /* <DEDUP_REMOVED lines=14> */
.L_x_64:
[----:B------:R-:W-:Y:S05]  /*1030*/  BRA.U !UP1, `(.L_x_63) ;  /* 0x0000000109587547 */ /* 0x000fea000b800000 */
[----:B------:R-:W-:Y:S02]  /*1040*/  UISETP.NE.AND UP1, UPT, UR11, 0x1, UPT ;  /* 0x000000010b00788c */ /* 0x000fe4000bf25270 */
[----:B------:R-:W-:-:S07]  /*1050*/  ULOP3.LUT UP2, URZ, UR18, 0x1, URZ, 0xc0, !UPT ;  /* 0x0000000112ff7892 */ /* 0x000fce000f84c0ff */
[----:B------:R-:W-:Y:S05]  /*1060*/  BRA.U !UP1, `(.L_x_65) ;  /* 0x00000001092c7547 */ /* 0x000fea000b800000 */
        /* <DEDUP_REMOVED lines=11> */
.L_x_65:
[----:B------:R-:W-:Y:S05]  /*1120*/  BRA.U !UP2, `(.L_x_63) ;  /* 0x000000010a1c7547 */ /* 0x000fea000b800000 */
[C---:B------:R-:W-:Y:S02]  /*1130*/  IMAD R4, R5.reuse, 0x80, R4 ;  /* 0x0000008005047824 */ /* 0x040fe400078e0204 */
[----:B------:R-:W-:-:S03]  /*1140*/  IMAD R3, R5, 0x20, R3 ;  /* 0x0000002005037824 */ /* 0x000fc600078e0203 */
[----:B------:R-:W-:Y:S02]  /*1150*/  LEA R5, R4, UR6, 0x2 ;  /* 0x0000000604057c11 */ /* 0x000fe4000f8e10ff */
[----:B------:R-:W-:-:S04]  /*1160*/  LEA R3, R3, UR6, 0x2 ;  /* 0x0000000603037c11 */ /* 0x000fc8000f8e10ff */
[----:B------:R-:W-:Y:S04]  /*1170*/  LDS R5, [R5+0x1000] ;  /* 0x0010000005057984 */ /* 0x000fe80000000800 */
[----:B------:R-:W0:Y:S02]  /*1180*/  LDS R4, [R3] ;  /* 0x0000000003047984 */ /* 0x000e240000000800 */
[----:B0-----:R-:W-:-:S07]  /*1190*/  FFMA R9, R4, R5, R9 ;  /* 0x0000000504097223 */ /* 0x001fce0000000009 */
.L_x_63:
[----:B------:R-:W-:-:S05]  /*11a0*/  LEA R2, R2, UR6, 0x2 ;  /* 0x0000000602027c11 */ /* 0x000fca000f8e10ff */
[----:B------:R3:W-:Y:S02]  /*11b0*/  STS [R2+0x5000], R9 ;  /* 0x0050000902007388 */ /* 0x0007e40000000800 */
.L_x_60:
[----:B------:R-:W-:Y:S05]  /*11c0*/  BSYNC.RECONVERGENT B0 ;  /* 0x0000000000007941 */ /* 0x000fea0003800200 */
.L_x_59:
[----:B------:R-:W-:-:S04]  /*11d0*/  UIADD3 UR4, UPT, UPT, UR4, 0x1, URZ ;  /* 0x0000000104047890 */ /* 0x000fc8000fffe0ff */
[----:B------:R-:W-:-:S09]  /*11e0*/  UISETP.NE.AND UP1, UPT, UR4, UR5, UPT ;  /* 0x000000050400728c */ /* 0x000fd2000bf25270 */
[----:B------:R-:W-:Y:S05]  /*11f0*/  BRA.U !UP1, `(.L_x_57) ;  /* 0x0000000109987547 */ /* 0x000fea000b800000 */
[----:B------:R-:W-:Y:S05]  /*1200*/  BRA `(.L_x_66) ;  /* 0xfffffff800107947 */ /* 0x000fea000383ffff */
.L_x_58:
[----:B------:R-:W-:Y:S01]  /*1210*/  UISETP.LT.AND UP0, UPT, UR5, 0x1, UPT ;  /* 0x000000010500788c */ /* 0x000fe2000bf01270 */
[----:B------:R-:W-:-:S03]  /*1220*/  UMOV UR4, URZ ;  /* 0x000000ff00047c82 */ /* 0x000fc60008000000 */
[----:B------:R-:W-:Y:S02]  /*1230*/  USEL UR5, UR5, 0x1, !UP0 ;  /* 0x0000000105057887 */ /* 0x000fe4000c000000 */
[----:B------:R-:W-:Y:S02]  /*1240*/  UISETP.GE.U32.AND UP0, UPT, UR9, 0x301, UPT ;  /* 0x000003010900788c */ /* 0x000fe4000bf06070 */
[----:B------:R-:W-:-:S04]  /*1250*/  ULOP3.LUT UR7, UR5, 0x3, URZ, 0xc0, !UPT ;  /* 0x0000000305077892 */ /* 0x000fc8000f8ec0ff */
[----:B------:R-:W-:-:S03]  /*1260*/  UISETP.NE.AND UP1, UPT, UR7, URZ, UPT ;  /* 0x000000ff0700728c */ /* 0x000fc6000bf25270 */
[----:B------:R-:W-:Y:S08]  /*1270*/  BRA.U !UP0, `(.L_x_67) ;  /* 0x00000001084c7547 */ /* 0x000ff0000b800000 */
[----:B------:R-:W-:-:S03]  /*1280*/  ULOP3.LUT UR4, UR5, 0x7ffffc, URZ, 0xc0, !UPT ;  /* 0x007ffffc05047892 */ /* 0x000fc6000f8ec0ff */
[----:B------:R-:W-:-:S09]  /*1290*/  UMOV UR5, URZ ;  /* 0x000000ff00057c82 */ /* 0x000fd20008000000 */
.L_x_68:
[----:B------:R-:W-:Y:S02]  /*12a0*/  USHF.L.U32 UR8, UR5, 0x8, URZ ;  /* 0x0000000805087899 */ /* 0x000fe400080006ff */
[----:B------:R-:W-:-:S04]  /*12b0*/  UIADD3 UR5, UPT, UPT, UR5, 0x4, URZ ;  /* 0x0000000405057890 */ /* 0x000fc8000fffe0ff */
[----:B---3--:R-:W-:Y:S01]  /*12c0*/  LOP3.LUT R2, R0, UR8, RZ, 0xfc, !PT ;  /* 0x0000000800027c12 */ /* 0x008fe2000f8efcff */
[----:B------:R-:W-:-:S03]  /*12d0*/  UISETP.NE.AND UP0, UPT, UR5, UR4, UPT ;  /* 0x000000040500728c */ /* 0x000fc6000bf05270 */
[C---:B------:R-:W-:Y:S01]  /*12e0*/  ISETP.GE.AND P0, PT, R2.reuse, UR9, PT ;  /* 0x0000000902007c0c */ /* 0x040fe2000bf06270 */
[C---:B012---:R-:W-:Y:S02]  /*12f0*/  VIADD R3, R2.reuse, 0x100 ;  /* 0x0000010002037836 */ /* 0x047fe40000000000 */
[C---:B------:R-:W-:Y:S02]  /*1300*/  VIADD R4, R2.reuse, 0x200 ;  /* 0x0000020002047836 */ /* 0x040fe40000000000 */
[----:B------:R-:W-:Y:S01]  /*1310*/  VIADD R5, R2, 0x300 ;  /* 0x0000030002057836 */ /* 0x000fe20000000000 */
[----:B------:R-:W-:Y:S02]  /*1320*/  ISETP.GE.AND P1, PT, R3, UR9, PT ;  /* 0x0000000903007c0c */ /* 0x000fe4000bf26270 */
[----:B------:R-:W-:Y:S02]  /*1330*/  ISETP.GE.AND P2, PT, R4, UR9, PT ;  /* 0x0000000904007c0c */ /* 0x000fe4000bf46270 */
[----:B------:R-:W-:-:S02]  /*1340*/  ISETP.GE.AND P3, PT, R5, UR9, PT ;  /* 0x0000000905007c0c */ /* 0x000fc4000bf66270 */
[----:B------:R-:W-:-:S05]  /*1350*/  LEA R2, R2, UR6, 0x2 ;  /* 0x0000000602027c11 */ /* 0x000fca000f8e10ff */
[----:B------:R3:W-:Y:S04]  /*1360*/  @!P0 STS [R2+0x5000], RZ ;  /* 0x005000ff02008388 */ /* 0x0007e80000000800 */
[----:B------:R3:W-:Y:S04]  /*1370*/  @!P1 STS [R2+0x5400], RZ ;  /* 0x005400ff02009388 */ /* 0x0007e80000000800 */
[----:B------:R3:W-:Y:S04]  /*1380*/  @!P2 STS [R2+0x5800], RZ ;  /* 0x005800ff0200a388 */ /* 0x0007e80000000800 */
[----:B------:R3:W-:Y:S01]  /*1390*/  @!P3 STS [R2+0x5c00], RZ ;  /* 0x005c00ff0200b388 */ /* 0x0007e20000000800 */
[----:B------:R-:W-:Y:S05]  /*13a0*/  BRA.U UP0, `(.L_x_68) ;  /* 0xfffffffd00bc7547 */ /* 0x000fea000b83ffff */
.L_x_67:
[----:B------:R-:W-:Y:S05]  /*13b0*/  BRA.U !UP1, `(.L_x_57) ;  /* 0x0000000109287547 */ /* 0x000fea000b800000 */
[----:B------:R-:W-:-:S05]  /*13c0*/  UMOV UR5, URZ ;  /* 0x000000ff00057c82 */ /* 0x000fca0008000000 */
.L_x_69:
[----:B------:R-:W-:Y:S02]  /*13d0*/  USHF.L.U32 UR8, UR4, 0x8, URZ ;  /* 0x0000000804087899 */ /* 0x000fe400080006ff */
[----:B------:R-:W-:Y:S02]  /*13e0*/  UIADD3 UR5, UPT, UPT, UR5, 0x1, URZ ;  /* 0x0000000105057890 */ /* 0x000fe4000fffe0ff */
[----:B------:R-:W-:Y:S02]  /*13f0*/  UIADD3 UR4, UPT, UPT, UR4, 0x1, URZ ;  /* 0x0000000104047890 */ /* 0x000fe4000fffe0ff */
[----:B---34-:R-:W-:Y:S01]  /*1400*/  LOP3.LUT R2, R0, UR8, RZ, 0xfc, !PT ;  /* 0x0000000800027c12 */ /* 0x018fe2000f8efcff */
[----:B------:R-:W-:-:S03]  /*1410*/  UISETP.NE.AND UP0, UPT, UR5, UR7, UPT ;  /* 0x000000070500728c */ /* 0x000fc6000bf05270 */
[----:B------:R-:W-:-:S13]  /*1420*/  ISETP.GE.AND P0, PT, R2, UR9, PT ;  /* 0x0000000902007c0c */ /* 0x000fda000bf06270 */
[----:B------:R-:W-:-:S05]  /*1430*/  @!P0 LEA R2, R2, UR6, 0x2 ;  /* 0x0000000602028c11 */ /* 0x000fca000f8e10ff */
[----:B------:R4:W-:Y:S01]  /*1440*/  @!P0 STS [R2+0x5000], RZ ;  /* 0x005000ff02008388 */ /* 0x0009e20000000800 */
[----:B------:R-:W-:Y:S05]  /*1450*/  BRA.U UP0, `(.L_x_69) ;  /* 0xfffffffd00dc7547 */ /* 0x000fea000b83ffff */
.L_x_57:
[----:B------:R-:W-:Y:S01]  /*1460*/  BAR.SYNC.DEFER_BLOCKING 0x0 ;  /* 0x0000000000007b1d */ /* 0x000fe20000010000 */
[----:B------:R-:W-:-:S13]  /*1470*/  ISETP.GE.AND P0, PT, R0, UR9, PT ;  /* 0x0000000900007c0c */ /* 0x000fda000bf06270 */
[----:B------:R-:W-:Y:S05]  /*1480*/  @P0 EXIT ;  /* 0x000000000000094d */ /* 0x000fea0003800000 */
[----:B---34-:R-:W-:Y:S01]  /*1490*/  LOP3.LUT R2, RZ, R0, RZ, 0x33, !PT ;  /* 0x00000000ff027212 */ /* 0x018fe200078e33ff */
[----:B------:R-:W-:Y:S04]  /*14a0*/  BSSY.RECONVERGENT B0, `(.L_x_70) ;  /* 0x0000048000007945 */ /* 0x000fe80003800200 */
[----:B------:R-:W-:-:S05]  /*14b0*/  VIADD R2, R2, UR9 ;  /* 0x0000000902027c36 */ /* 0x000fca0008000000 */
[C---:B------:R-:W-:Y:S02]  /*14c0*/  ISETP.GE.U32.AND P0, PT, R2.reuse, 0x700, PT ;  /* 0x000007000200780c */ /* 0x040fe40003f06070 */
[----:B012---:R-:W-:-:S04]  /*14d0*/  LEA.HI R3, R2, 0x1, RZ, 0x18 ;  /* 0x0000000102037811 */ /* 0x007fc800078fc0ff */
[----:B------:R-:W-:-:S07]  /*14e0*/  LOP3.LUT R10, R3, 0x7, RZ, 0xc0, !PT ;  /* 0x00000007030a7812 */ /* 0x000fce00078ec0ff */
[----:B------:R-:W-:Y:S05]  /*14f0*/  @!P0 BRA `(.L_x_71) ;  /* 0x0000000400088947 */ /* 0x000fea0003800000 */
[----:B------:R-:W0:Y:S01]  /*1500*/  LDC.64 R4, c[0x0][0x390] ;  /* 0x0000e400ff047b82 */ /* 0x000e220000000a00 */
[----:B------:R-:W-:-:S05]  /*1510*/  LEA R6, R0, UR6, 0x2 ;  /* 0x0000000600067c11 */ /* 0x000fca000f8e10ff */
[----:B------:R-:W-:Y:S02]  /*1520*/  VIADD R7, R6, 0x6c00 ;  /* 0x00006c0006077836 */ /* 0x000fe40000000000 */
[----:B0-----:R-:W-:-:S03]  /*1530*/  IMAD.WIDE.U32 R4, R0, 0x4, R4 ;  /* 0x0000000400047825 */ /* 0x001fc600078e0004 */
[----:B------:R-:W-:Y:S02]  /*1540*/  IADD3 R8, P0, PT, R4, 0x1000, RZ ;  /* 0x0000100004087810 */ /* 0x000fe40007f1e0ff */
[----:B------:R-:W-:-:S03]  /*1550*/  LOP3.LUT R4, R3, 0x1fffff8, RZ, 0xc0, !PT ;  /* 0x01fffff803047812 */ /* 0x000fc600078ec0ff */
[----:B------:R-:W-:Y:S02]  /*1560*/  IMAD.X R5, RZ, RZ, R5, P0 ;  /* 0x000000ffff057224 */ /* 0x000fe400000e0605 */
[----:B------:R-:W-:-:S07]  /*1570*/  IMAD.MOV R6, RZ, RZ, -R4 ;  /* 0x000000ffff067224 */ /* 0x000fce00078e0a04 */
.L_x_88:
[----:B------:R-:W0:Y:S01]  /*1580*/  LDS R9, [R7+-0x1c00] ;  /* 0xffe4000007097984 */ /* 0x000e220000000800 */
[----:B------:R-:W-:Y:S01]  /*1590*/  BSSY.RECONVERGENT B1, `(.L_x_72) ;  /* 0x000000d000017945 */ /* 0x000fe20003800200 */
[----:B------:R-:W-:Y:S02]  /*15a0*/  VIADD R6, R6, 0x8 ;  /* 0x0000000806067836 */ /* 0x000fe40000000000 */
[----:B------:R1:W2:Y:S01]  /*15b0*/  LDS R11, [R7+-0x1800] ;  /* 0xffe80000070b7984 */ /* 0x0002a20000000800 */
[----:B------:R-:W-:-:S03]  /*15c0*/  IMAD.MOV.U32 R4, RZ, RZ, R8 ;  /* 0x000000ffff047224 */ /* 0x000fc600078e0008 */
[----:B------:R1:W3:Y:S04]  /*15d0*/  LDS R13, [R7+-0x1400] ;  /* 0xffec0000070d7984 */ /* 0x0002e80000000800 */
[----:B------:R1:W4:Y:S04]  /*15e0*/  LDS R15, [R7+-0x1000] ;  /* 0xfff00000070f7984 */ /* 0x0003280000000800 */
[----:B------:R1:W1:Y:S04]  /*15f0*/  LDS R17, [R7+-0xc00] ;  /* 0xfff4000007117984 */ /* 0x0002680000000800 */
[----:B------:R0:W1:Y:S04]  /*1600*/  LDS R19, [R7+-0x800] ;  /* 0xfff8000007137984 */ /* 0x0000680000000800 */
[----:B------:R0:W1:Y:S04]  /*1610*/  LDS R21, [R7+-0x400] ;  /* 0xfffc000007157984 */ /* 0x0000680000000800 */
[----:B------:R0:W1:Y:S02]  /*1620*/  LDS R23, [R7] ;  /* 0x0000000007177984 */ /* 0x0000640000000800 */
[----:B0-----:R-:W-:-:S13]  /*1630*/  FSETP.NEU.AND P0, PT, R9, RZ, PT ;  /* 0x000000ff0900720b */ /* 0x001fda0003f0d000 */
[----:B--234-:R-:W-:Y:S05]  /*1640*/  @!P0 BRA `(.L_x_73) ;  /* 0x0000000000048947 */ /* 0x01cfea0003800000 */
[----:B------:R0:W-:Y:S02]  /*1650*/  REDG.E.ADD.F32.FTZ.RN.STRONG.GPU desc[UR14][R4.64+-0x1000], R9 ;  /* 0xfff00009040079a6 */ /* 0x0001e4000c12f30e */
.L_x_73:
[----:B------:R-:W-:Y:S05]  /*1660*/  BSYNC.RECONVERGENT B1 ;  /* 0x0000000000017941 */ /* 0x000fea0003800200 */
.L_x_72:
[----:B------:R-:W-:Y:S01]  /*1670*/  FSETP.NEU.AND P6, PT, R11, RZ, PT ;  /* 0x000000ff0b00720b */ /* 0x000fe20003fcd000 */
[----:B------:R-:W-:Y:S01]  /*1680*/  BSSY.RECONVERGENT B1, `(.L_x_74) ;  /* 0x000000b000017945 */ /* 0x000fe20003800200 */
[----:B------:R-:W-:Y:S02]  /*1690*/  FSETP.NEU.AND P3, PT, R13, RZ, PT ;  /* 0x000000ff0d00720b */ /* 0x000fe40003f6d000 */
[----:B------:R-:W-:Y:S02]  /*16a0*/  ISETP.NE.AND P0, PT, R6, RZ, PT ;  /* 0x000000ff0600720c */ /* 0x000fe40003f05270 */
[----:B------:R-:W-:Y:S02]  /*16b0*/  P2R R8, PR, RZ, 0x8 ;  /* 0x00000008ff087803 */ /* 0x000fe40000000000 */
[----:B------:R-:W-:Y:S02]  /*16c0*/  FSETP.NEU.AND P1, PT, R15, RZ, PT ;  /* 0x000000ff0f00720b */ /* 0x000fe40003f2d000 */
[----:B-1----:R-:W-:-:S02]  /*16d0*/  FSETP.NEU.AND P2, PT, R17, RZ, PT ;  /* 0x000000ff1100720b */ /* 0x002fc40003f4d000 */
[----:B------:R-:W-:Y:S02]  /*16e0*/  FSETP.NEU.AND P3, PT, R19, RZ, PT ;  /* 0x000000ff1300720b */ /* 0x000fe40003f6d000 */
[----:B------:R-:W-:Y:S02]  /*16f0*/  FSETP.NEU.AND P4, PT, R21, RZ, PT ;  /* 0x000000ff1500720b */ /* 0x000fe40003f8d000 */
[----:B------:R-:W-:Y:S01]  /*1700*/  FSETP.NEU.AND P5, PT, R23, RZ, PT ;  /* 0x000000ff1700720b */ /* 0x000fe20003fad000 */
[----:B------:R-:W-:-:S12]  /*1710*/  @!P6 BRA `(.L_x_75) ;  /* 0x000000000004e947 */ /* 0x000fd80003800000 */
[----:B------:R1:W-:Y:S02]  /*1720*/  REDG.E.ADD.F32.FTZ.RN.STRONG.GPU desc[UR14][R4.64+-0xc00], R11 ;  /* 0xfff4000b040079a6 */ /* 0x0003e4000c12f30e */
.L_x_75:
[----:B------:R-:W-:Y:S05]  /*1730*/  BSYNC.RECONVERGENT B1 ;  /* 0x0000000000017941 */ /* 0x000fea0003800200 */
.L_x_74:
[----:B------:R-:W-:Y:S01]  /*1740*/  ISETP.NE.AND P6, PT, R8, RZ, PT ;  /* 0x000000ff0800720c */ /* 0x000fe20003fc5270 */
[----:B------:R-:W-:-:S12]  /*1750*/  BSSY.RECONVERGENT B1, `(.L_x_76) ;  /* 0x0000003000017945 */ /* 0x000fd80003800200 */
[----:B------:R-:W-:Y:S05]  /*1760*/  @!P6 BRA `(.L_x_77) ;  /* 0x000000000004e947 */ /* 0x000fea0003800000 */
[----:B------:R2:W-:Y:S02]  /*1770*/  REDG.E.ADD.F32.FTZ.RN.STRONG.GPU desc[UR14][R4.64+-0x800], R13 ;  /* 0xfff8000d040079a6 */ /* 0x0005e4000c12f30e */
.L_x_77:
[----:B------:R-:W-:Y:S05]  /*1780*/  BSYNC.RECONVERGENT B1 ;  /* 0x0000000000017941 */ /* 0x000fea0003800200 */
.L_x_76:
[----:B------:R-:W-:Y:S04]  /*1790*/  BSSY.RECONVERGENT B1, `(.L_x_78) ;  /* 0x0000003000017945 */ /* 0x000fe80003800200 */
[----:B------:R-:W-:Y:S05]  /*17a0*/  @!P1 BRA `(.L_x_79) ;  /* 0x0000000000049947 */ /* 0x000fea0003800000 */
[----:B------:R3:W-:Y:S02]  /*17b0*/  REDG.E.ADD.F32.FTZ.RN.STRONG.GPU desc[UR14][R4.64+-0x400], R15 ;  /* 0xfffc000f040079a6 */ /* 0x0007e4000c12f30e */
.L_x_79:
[----:B------:R-:W-:Y:S05]  /*17c0*/  BSYNC.RECONVERGENT B1 ;  /* 0x0000000000017941 */ /* 0x000fea0003800200 */
.L_x_78:
[----:B------:R-:W-:Y:S04]  /*17d0*/  BSSY.RECONVERGENT B1, `(.L_x_80) ;  /* 0x0000003000017945 */ /* 0x000fe80003800200 */
[----:B------:R-:W-:Y:S05]  /*17e0*/  @!P2 BRA `(.L_x_81) ;  /* 0x000000000004a947 */ /* 0x000fea0003800000 */
[----:B------:R4:W-:Y:S02]  /*17f0*/  REDG.E.ADD.F32.FTZ.RN.STRONG.GPU desc[UR14][R4.64], R17 ;  /* 0x00000011040079a6 */ /* 0x0009e4000c12f30e */
.L_x_81:
[----:B------:R-:W-:Y:S05]  /*1800*/  BSYNC.RECONVERGENT B1 ;  /* 0x0000000000017941 */ /* 0x000fea0003800200 */
.L_x_80:
[----:B------:R-:W-:Y:S04]  /*1810*/  BSSY.RECONVERGENT B1, `(.L_x_82) ;  /* 0x0000003000017945 */ /* 0x000fe80003800200 */
[----:B------:R-:W-:Y:S05]  /*1820*/  @!P3 BRA `(.L_x_83) ;  /* 0x000000000004b947 */ /* 0x000fea0003800000 */
[----:B------:R0:W-:Y:S02]  /*1830*/  REDG.E.ADD.F32.FTZ.RN.STRONG.GPU desc[UR14][R4.64+0x400], R19 ;  /* 0x00040013040079a6 */ /* 0x0001e4000c12f30e */
.L_x_83:
[----:B------:R-:W-:Y:S05]  /*1840*/  BSYNC.RECONVERGENT B1 ;  /* 0x0000000000017941 */ /* 0x000fea0003800200 */
.L_x_82:
[----:B------:R-:W-:Y:S04]  /*1850*/  BSSY.RECONVERGENT B1, `(.L_x_84) ;  /* 0x0000003000017945 */ /* 0x000fe80003800200 */
[----:B------:R-:W-:Y:S05]  /*1860*/  @!P4 BRA `(.L_x_85) ;  /* 0x000000000004c947 */ /* 0x000fea0003800000 */
[----:B------:R0:W-:Y:S02]  /*1870*/  REDG.E.ADD.F32.FTZ.RN.STRONG.GPU desc[UR14][R4.64+0x800], R21 ;  /* 0x00080015040079a6 */ /* 0x0001e4000c12f30e */
.L_x_85:
[----:B------:R-:W-:Y:S05]  /*1880*/  BSYNC.RECONVERGENT B1 ;  /* 0x0000000000017941 */ /* 0x000fea0003800200 */
.L_x_84:
[----:B------:R-:W-:Y:S04]  /*1890*/  BSSY.RECONVERGENT B1, `(.L_x_86) ;  /* 0x0000003000017945 */ /* 0x000fe80003800200 */
[----:B------:R-:W-:Y:S05]  /*18a0*/  @!P5 BRA `(.L_x_87) ;  /* 0x000000000004d947 */ /* 0x000fea0003800000 */
[----:B------:R0:W-:Y:S02]  /*18b0*/  REDG.E.ADD.F32.FTZ.RN.STRONG.GPU desc[UR14][R4.64+0xc00], R23 ;  /* 0x000c0017040079a6 */ /* 0x0001e4000c12f30e */
.L_x_87:
[----:B------:R-:W-:Y:S05]  /*18c0*/  BSYNC.RECONVERGENT B1 ;  /* 0x0000000000017941 */ /* 0x000fea0003800200 */
.L_x_86:
[----:B------:R-:W-:Y:S01]  /*18d0*/  IADD3 R8, P1, PT, R4, 0x2000, RZ ;  /* 0x0000200004087810 */ /* 0x000fe20007f3e0ff */
[----:B------:R-:W-:Y:S02]  /*18e0*/  VIADD R0, R0, 0x800 ;  /* 0x0000080000007836 */ /* 0x000fe40000000000 */
[----:B------:R-:W-:Y:S02]  /*18f0*/  VIADD R7, R7, 0x2000 ;  /* 0x0000200007077836 */ /* 0x000fe40000000000 */
[----:B01234-:R-:W-:Y:S01]  /*1900*/  IMAD.X R5, RZ, RZ, R5, P1 ;  /* 0x000000ffff057224 */ /* 0x01ffe200008e0605 */
[----:B------:R-:W-:Y:S07]  /*1910*/  @P0 BRA `(.L_x_88) ;  /* 0xfffffffc00180947 */ /* 0x000fee000383ffff */
.L_x_71:
[----:B------:R-:W-:Y:S05]  /*1920*/  BSYNC.RECONVERGENT B0 ;  /* 0x0000000000007941 */ /* 0x000fea0003800200 */
.L_x_70:
[----:B------:R-:W-:-:S13]  /*1930*/  ISETP.NE.AND P0, PT, R10, RZ, PT ;  /* 0x000000ff0a00720c */ /* 0x000fda0003f05270 */
[----:B------:R-:W-:Y:S05]  /*1940*/  @!P0 EXIT ;  /* 0x000000000000894d */ /* 0x000fea0003800000 */
[----:B------:R-:W-:Y:S01]  /*1950*/  ISETP.GE.U32.AND P0, PT, R10, 0x4, PT ;  /* 0x000000040a00780c */ /* 0x000fe20003f06070 */
[----:B------:R-:W-:-:S12]  /*1960*/  BSSY.RECONVERGENT B0, `(.L_x_89) ;  /* 0x000001e000007945 */ /* 0x000fd80003800200 */
[----:B------:R-:W-:Y:S05]  /*1970*/  @!P0 BRA `(.L_x_90) ;  /* 0x0000000000708947 */ /* 0x000fea0003800000 */
[C---:B------:R-:W-:Y:S01]  /*1980*/  LEA R6, R0.reuse, UR6, 0x2 ;  /* 0x0000000600067c11 */ /* 0x040fe2000f8e10ff */
[----:B------:R-:W0:Y:S01]  /*1990*/  LDC.64 R4, c[0x0][0x390] ;  /* 0x0000e400ff047b82 */ /* 0x000e220000000a00 */
[----:B------:R-:W-:Y:S03]  /*19a0*/  BSSY.RECONVERGENT B1, `(.L_x_91) ;  /* 0x000000c000017945 */ /* 0x000fe60003800200 */
[----:B------:R-:W1:Y:S04]  /*19b0*/  LDS R7, [R6+0x5000] ;  /* 0x0050000006077984 */ /* 0x000e680000000800 */
[----:B------:R-:W2:Y:S04]  /*19c0*/  LDS R9, [R6+0x5400] ;  /* 0x0054000006097984 */ /* 0x000ea80000000800 */
[----:B------:R-:W3:Y:S04]  /*19d0*/  LDS R11, [R6+0x5800] ;  /* 0x00580000060b7984 */ /* 0x000ee80000000800 */
[----:B------:R-:W4:Y:S01]  /*19e0*/  LDS R13, [R6+0x5c00] ;  /* 0x005c0000060d7984 */ /* 0x000f220000000800 */
[----:B0-----:R-:W-:Y:S01]  /*19f0*/  IMAD.WIDE.U32 R4, R0, 0x4, R4 ;  /* 0x0000000400047825 */ /* 0x001fe200078e0004 */
[----:B-1----:R-:W-:-:S02]  /*1a00*/  FSETP.NEU.AND P0, PT, R7, RZ, PT ;  /* 0x000000ff0700720b */ /* 0x002fc40003f0d000 */
[----:B--2---:R-:W-:Y:S02]  /*1a10*/  FSETP.NEU.AND P1, PT, R9, RZ, PT ;  /* 0x000000ff0900720b */ /* 0x004fe40003f2d000 */
[----:B---3--:R-:W-:Y:S02]  /*1a20*/  FSETP.NEU.AND P2, PT, R11, RZ, PT ;  /* 0x000000ff0b00720b */ /* 0x008fe40003f4d000 */
[----:B----4-:R-:W-:-:S07]  /*1a30*/  FSETP.NEU.AND P3, PT, R13, RZ, PT ;  /* 0x000000ff0d00720b */ /* 0x010fce0003f6d000 */
[----:B------:R-:W-:Y:S06]  /*1a40*/  @!P0 BRA `(.L_x_92) ;  /* 0x0000000000048947 */ /* 0x000fec0003800000 */
[----:B------:R0:W-:Y:S02]  /*1a50*/  REDG.E.ADD.F32.FTZ.RN.STRONG.GPU desc[UR14][R4.64], R7 ;  /* 0x00000007040079a6 */ /* 0x0001e4000c12f30e */
.L_x_92:
[----:B------:R-:W-:Y:S05]  /*1a60*/  BSYNC.RECONVERGENT B1 ;  /* 0x0000000000017941 */ /* 0x000fea0003800200 */
.L_x_91:
[----:B------:R-:W-:Y:S04]  /*1a70*/  BSSY.RECONVERGENT B1, `(.L_x_93) ;  /* 0x0000003000017945 */ /* 0x000fe80003800200 */
[----:B------:R-:W-:Y:S05]  /*1a80*/  @!P1 BRA `(.L_x_94) ;  /* 0x0000000000049947 */ /* 0x000fea0003800000 */
[----:B------:R1:W-:Y:S02]  /*1a90*/  REDG.E.ADD.F32.FTZ.RN.STRONG.GPU desc[UR14][R4.64+0x400], R9 ;  /* 0x00040009040079a6 */ /* 0x0003e4000c12f30e */
.L_x_94:
[----:B------:R-:W-:Y:S05]  /*1aa0*/  BSYNC.RECONVERGENT B1 ;  /* 0x0000000000017941 */ /* 0x000fea0003800200 */
.L_x_93:
[----:B------:R-:W-:Y:S04]  /*1ab0*/  BSSY.RECONVERGENT B1, `(.L_x_95) ;  /* 0x0000003000017945 */ /* 0x000fe80003800200 */
[----:B------:R-:W-:Y:S05]  /*1ac0*/  @!P2 BRA `(.L_x_96) ;  /* 0x000000000004a947 */ /* 0x000fea0003800000 */
[----:B------:R2:W-:Y:S02]  /*1ad0*/  REDG.E.ADD.F32.FTZ.RN.STRONG.GPU desc[UR14][R4.64+0x800], R11 ;  /* 0x0008000b040079a6 */ /* 0x0005e4000c12f30e */
.L_x_96:
[----:B------:R-:W-:Y:S05]  /*1ae0*/  BSYNC.RECONVERGENT B1 ;  /* 0x0000000000017941 */ /* 0x000fea0003800200 */
.L_x_95:
[----:B------:R-:W-:Y:S04]  /*1af0*/  BSSY.RECONVERGENT B1, `(.L_x_97) ;  /* 0x0000003000017945 */ /* 0x000fe80003800200 */
[----:B------:R-:W-:Y:S05]  /*1b00*/  @!P3 BRA `(.L_x_98) ;  /* 0x000000000004b947 */ /* 0x000fea0003800000 */
[----:B------:R3:W-:Y:S02]  /*1b10*/  REDG.E.ADD.F32.FTZ.RN.STRONG.GPU desc[UR14][R4.64+0xc00], R13 ;  /* 0x000c000d040079a6 */ /* 0x0007e4000c12f30e */
.L_x_98:
[----:B------:R-:W-:Y:S05]  /*1b20*/  BSYNC.RECONVERGENT B1 ;  /* 0x0000000000017941 */ /* 0x000fea0003800200 */
.L_x_97:
[----:B------:R-:W-:-:S07]  /*1b30*/  VIADD R0, R0, 0x400 ;  /* 0x0000040000007836 */ /* 0x000fce0000000000 */
.L_x_90:
[----:B------:R-:W-:Y:S05]  /*1b40*/  BSYNC.RECONVERGENT B0 ;  /* 0x0000000000007941 */ /* 0x000fea0003800200 */
.L_x_89:
[----:B------:R-:W-:-:S13]  /*1b50*/  LOP3.LUT P0, R3, R3, 0x3, RZ, 0xc0, !PT ;  /* 0x0000000303037812 */ /* 0x000fda000780c0ff */
[----:B------:R-:W-:Y:S05]  /*1b60*/  @!P0 EXIT ;  /* 0x000000000000894d */ /* 0x000fea0003800000 */
[----:B------:R-:W-:Y:S01]  /*1b70*/  ISETP.NE.AND P0, PT, R3, 0x1, PT ;  /* 0x000000010300780c */ /* 0x000fe20003f05270 */
[----:B------:R-:W-:-:S12]  /*1b80*/  BSSY.RECONVERGENT B0, `(.L_x_99) ;  /* 0x0000012000007945 */ /* 0x000fd80003800200 */
[----:B------:R-:W-:Y:S05]  /*1b90*/  @!P0 BRA `(.L_x_100) ;  /* 0x0000000000408947 */ /* 0x000fea0003800000 */
[C---:B------:R-:W-:Y:S01]  /*1ba0*/  LEA R6, R0.reuse, UR6, 0x2 ;  /* 0x0000000600067c11 */ /* 0x040fe2000f8e10ff */
[----:B0123--:R-:W0:Y:S01]  /*1bb0*/  LDC.64 R4, c[0x0][0x390] ;  /* 0x0000e400ff047b82 */ /* 0x00fe220000000a00 */
[----:B------:R-:W-:Y:S03]  /*1bc0*/  BSSY.RECONVERGENT B1, `(.L_x_101) ;  /* 0x0000008000017945 */ /* 0x000fe60003800200 */
[----:B------:R-:W1:Y:S04]  /*1bd0*/  LDS R3, [R6+0x5000] ;  /* 0x0050000006037984 */ /* 0x000e680000000800 */
[----:B------:R-:W2:Y:S01]  /*1be0*/  LDS R7, [R6+0x5400] ;  /* 0x0054000006077984 */ /* 0x000ea20000000800 */
[----:B0-----:R-:W-:Y:S01]  /*1bf0*/  IMAD.WIDE.U32 R4, R0, 0x4, R4 ;  /* 0x0000000400047825 */ /* 0x001fe200078e0004 */
[----:B-1----:R-:W-:-:S02]  /*1c00*/  FSETP.NEU.AND P0, PT, R3, RZ, PT ;  /* 0x000000ff0300720b */ /* 0x002fc40003f0d000 */
[----:B--2---:R-:W-:-:S11]  /*1c10*/  FSETP.NEU.AND P1, PT, R7, RZ, PT ;  /* 0x000000ff0700720b */ /* 0x004fd60003f2d000 */
[----:B------:R-:W-:Y:S05]  /*1c20*/  @!P0 BRA `(.L_x_102) ;  /* 0x0000000000048947 */ /* 0x000fea0003800000 */
[----:B------:R0:W-:Y:S02]  /*1c30*/  REDG.E.ADD.F32.FTZ.RN.STRONG.GPU desc[UR14][R4.64], R3 ;  /* 0x00000003040079a6 */ /* 0x0001e4000c12f30e */
.L_x_102:
[----:B------:R-:W-:Y:S05]  /*1c40*/  BSYNC.RECONVERGENT B1 ;  /* 0x0000000000017941 */ /* 0x000fea0003800200 */
.L_x_101:
[----:B------:R-:W-:Y:S04]  /*1c50*/  BSSY.RECONVERGENT B1, `(.L_x_103) ;  /* 0x0000003000017945 */ /* 0x000fe80003800200 */
[----:B------:R-:W-:Y:S05]  /*1c60*/  @!P1 BRA `(.L_x_104) ;  /* 0x0000000000049947 */ /* 0x000fea0003800000 */
[----:B------:R1:W-:Y:S02]  /*1c70*/  REDG.E.ADD.F32.FTZ.RN.STRONG.GPU desc[UR14][R4.64+0x400], R7 ;  /* 0x00040007040079a6 */ /* 0x0003e4000c12f30e */
.L_x_104:
[----:B------:R-:W-:Y:S05]  /*1c80*/  BSYNC.RECONVERGENT B1 ;  /* 0x0000000000017941 */ /* 0x000fea0003800200 */
.L_x_103:
[----:B------:R-:W-:-:S07]  /*1c90*/  VIADD R0, R0, 0x200 ;  /* 0x0000020000007836 */ /* 0x000fce0000000000 */
.L_x_100:
[----:B------:R-:W-:Y:S05]  /*1ca0*/  BSYNC.RECONVERGENT B0 ;  /* 0x0000000000007941 */ /* 0x000fea0003800200 */
.L_x_99:
[----:B------:R-:W-:-:S13]  /*1cb0*/  LOP3.LUT P0, RZ, R2, 0x100, RZ, 0xc0, !PT ;  /* 0x0000010002ff7812 */ /* 0x000fda000780c0ff */
[----:B------:R-:W-:Y:S05]  /*1cc0*/  @P0 EXIT ;  /* 0x000000000000094d */ /* 0x000fea0003800000 */
[----:B------:R-:W-:-:S05]  /*1cd0*/  LEA R2, R0, UR6, 0x2 ;  /* 0x0000000600027c11 */ /* 0x000fca000f8e10ff */
[----:B0123--:R-:W0:Y:S02]  /*1ce0*/  LDS R5, [R2+0x5000] ;  /* 0x0050000002057984 */ /* 0x00fe240000000800 */
[----:B0-----:R-:W-:-:S13]  /*1cf0*/  FSETP.NEU.AND P0, PT, R5, RZ, PT ;  /* 0x000000ff0500720b */ /* 0x001fda0003f0d000 */
[----:B------:R-:W-:Y:S05]  /*1d00*/  @!P0 EXIT ;  /* 0x000000000000894d */ /* 0x000fea0003800000 */
[----:B------:R-:W0:Y:S02]  /*1d10*/  LDC.64 R2, c[0x0][0x390] ;  /* 0x0000e400ff027b82 */ /* 0x000e240000000a00 */
[----:B0-----:R-:W-:-:S05]  /*1d20*/  IMAD.WIDE.U32 R2, R0, 0x4, R2 ;  /* 0x0000000400027825 */ /* 0x001fca00078e0002 */
[----:B------:R-:W-:Y:S01]  /*1d30*/  REDG.E.ADD.F32.FTZ.RN.STRONG.GPU desc[UR14][R2.64], R5 ;  /* 0x00000005020079a6 */ /* 0x000fe2000c12f30e */
[----:B------:R-:W-:Y:S05]  /*1d40*/  EXIT ;  /* 0x000000000000794d */ /* 0x000fea0003800000 */
.L_x_105:
        /* <DEDUP_REMOVED lines=11> */
.L_x_158:


//--------------------- .text._Z23kernel_warp_cooperativePKfS0_Pfiiii --------------------------
	.section	.text._Z23kernel_warp_cooperativePKfS0_Pfiiii,"ax",@progbits
	.align	128
        .global         _Z23kernel_warp_cooperativePKfS0_Pfiiii
        .type           _Z23kernel_warp_cooperativePKfS0_Pfiiii,@function
        .size           _Z23kernel_warp_cooperativePKfS0_Pfiiii,(.L_x_159 - _Z23kernel_warp_cooperativePKfS0_Pfiiii)
        .other          _Z23kernel_warp_cooperativePKfS0_Pfiiii,@"STO_CUDA_ENTRY STV_DEFAULT"
_Z23kernel_warp_cooperativePKfS0_Pfiiii:
.text._Z23kernel_warp_cooperativePKfS0_Pfiiii:
[----:B------:R-:W-:Y:S08]  /*0000*/  LDC R1, c[0x0][0x37c] ;  /* 0x0000df00ff017b82 */ /* 0x000ff00000000800 */
[----:B------:R-:W0:Y:S01]  /*0010*/  LDC R5, c[0x0][0x3a4] ;  /* 0x0000e900ff057b82 */ /* 0x000e220000000800 */
[----:B------:R-:W1:Y:S01]  /*0020*/  S2R R9, SR_TID.X ;  /* 0x0000000000097919 */ /* 0x000e620000002100 */
[----:B------:R-:W2:Y:S01]  /*0030*/  LDCU UR6, c[0x0][0x39c] ;  /* 0x00007380ff0677ac */ /* 0x000ea20008000800 */
[----:B------:R-:W-:Y:S01]  /*0040*/  BSSY.RECONVERGENT B0, `(.L_x_106) ;  /* 0x000002d000007945 */ /* 0x000fe20003800200 */
[----:B------:R-:W3:Y:S04]  /*0050*/  LDCU.64 UR8, c[0x0][0x358] ;  /* 0x00006b00ff0877ac */ /* 0x000ee80008000a00 */
[----:B------:R-:W4:Y:S01]  /*0060*/  S2UR UR4, SR_CTAID.X ;  /* 0x00000000000479c3 */ /* 0x000f220000002500 */
[----:B------:R-:W0:Y:S01]  /*0070*/  LDCU UR7, c[0x0][0x398] ;  /* 0x00007300ff0777ac */ /* 0x000e220008000800 */
[----:B------:R-:W0:Y:S06]  /*0080*/  LDCU UR10, c[0x0][0x39c] ;  /* 0x00007380ff0a77ac */ /* 0x000e2c0008000800 */
[----:B------:R-:W5:Y:S01]  /*0090*/  S2UR UR5, SR_CgaCtaId ;  /* 0x00000000000579c3 */ /* 0x000f620000008800 */
[----:B0-----:R-:W0:Y:S01]  /*00a0*/  I2F.U32.RP R0, R5 ;  /* 0x0000000500007306 */ /* 0x001e220000209000 */
[----:B------:R-:W-:-:S07]  /*00b0*/  ISETP.NE.U32.AND P2, PT, R5, RZ, PT ;  /* 0x000000ff0500720c */ /* 0x000fce0003f45070 */
[----:B0-----:R-:W0:Y:S02]  /*00c0*/  MUFU.RCP R0, R0 ;  /* 0x0000000000007308 */ /* 0x001e240000001000 */
[----:B0-----:R-:W-:Y:S01]  /*00d0*/  VIADD R2, R0, 0xffffffe ;  /* 0x0ffffffe00027836 */ /* 0x001fe20000000000 */
[----:B-1----:R-:W-:-:S05]  /*00e0*/  LOP3.LUT R0, R9, 0x1f, RZ, 0xc0, !PT ;  /* 0x0000001f09007812 */ /* 0x002fca00078ec0ff */
[----:B------:R0:W1:Y:S02]  /*00f0*/  F2I.FTZ.U32.TRUNC.NTZ R3, R2 ;  /* 0x0000000200037305 */ /* 0x000064000021f000 */
[----:B0-----:R-:W-:Y:S02]  /*0100*/  HFMA2 R2, -RZ, RZ, 0, 0 ;  /* 0x00000000ff027431 */ /* 0x001fe400000001ff */
[----:B-1----:R-:W-:-:S04]  /*0110*/  IMAD.MOV R4, RZ, RZ, -R3 ;  /* 0x000000ffff047224 */ /* 0x002fc800078e0a03 */
[----:B------:R-:W-:-:S04]  /*0120*/  IMAD R7, R4, R5, RZ ;  /* 0x0000000504077224 */ /* 0x000fc800078e02ff */
[----:B------:R-:W-:Y:S01]  /*0130*/  IMAD.HI.U32 R3, R3, R7, R2 ;  /* 0x0000000703037227 */ /* 0x000fe200078e0002 */
[----:B------:R-:W-:Y:S01]  /*0140*/  SHF.R.U32.HI R2, RZ, 0x5, R9 ;  /* 0x00000005ff027819 */ /* 0x000fe20000011609 */
[----:B------:R-:W0:Y:S04]  /*0150*/  LDC.64 R6, c[0x0][0x380] ;  /* 0x0000e000ff067b82 */ /* 0x000e280000000a00 */
[----:B----4-:R-:W-:-:S04]  /*0160*/  IMAD.HI.U32 R3, R3, UR4, RZ ;  /* 0x0000000403037c27 */ /* 0x010fc8000f8e00ff */
[----:B------:R-:W-:Y:S02]  /*0170*/  IMAD.MOV R8, RZ, RZ, -R3 ;  /* 0x000000ffff087224 */ /* 0x000fe400078e0a03 */
[----:B------:R-:W-:Y:S02]  /*0180*/  IMAD.MOV.U32 R3, RZ, RZ, R9 ;  /* 0x000000ffff037224 */ /* 0x000fe400078e0009 */
[----:B------:R-:W-:Y:S01]  /*0190*/  IMAD R8, R5, R8, UR4 ;  /* 0x0000000405087e24 */ /* 0x000fe2000f8e0208 */
[----:B------:R-:W-:Y:S02]  /*01a0*/  UMOV UR4, 0x400 ;  /* 0x0000040000047882 */ /* 0x000fe40000000000 */
[----:B-----5:R-:W-:Y:S02]  /*01b0*/  ULEA UR4, UR5, UR4, 0x18 ;  /* 0x0000000405047291 */ /* 0x020fe4000f8ec0ff */
[----:B------:R-:W-:-:S13]  /*01c0*/  ISETP.GE.U32.AND P0, PT, R8, R5, PT ;  /* 0x000000050800720c */ /* 0x000fda0003f06070 */
[----:B------:R-:W-:Y:S01]  /*01d0*/  @P0 IMAD.IADD R8, R8, 0x1, -R5 ;  /* 0x0000000108080824 */ /* 0x000fe200078e0a05 */
[----:B--2---:R-:W-:-:S04]  /*01e0*/  ISETP.GE.AND P0, PT, R0, UR6, PT ;  /* 0x0000000600007c0c */ /* 0x004fc8000bf06270 */
[----:B------:R-:W-:-:S13]  /*01f0*/  ISETP.GE.U32.AND P1, PT, R8, R5, PT ;  /* 0x000000050800720c */ /* 0x000fda0003f26070 */
[-C--:B------:R-:W-:Y:S02]  /*0200*/  @P1 IADD3 R8, PT, PT, R8, -R5.reuse, RZ ;  /* 0x8000000508081210 */ /* 0x080fe40007ffe0ff */
[----:B0--3--:R-:W-:-:S07]  /*0210*/  @!P2 LOP3.LUT R8, RZ, R5, RZ, 0x33, !PT ;  /* 0x00000005ff08a212 */ /* 0x009fce00078e33ff */
.L_x_109:
[----:B0-----:R-:W-:Y:S01]  /*0220*/  SHF.R.U32.HI R5, RZ, 0x5, R9 ;  /* 0x00000005ff057819 */ /* 0x001fe20000011609 */
[----:B------:R-:W-:Y:S01]  /*0230*/  BSSY.RECONVERGENT B1, `(.L_x_107) ;  /* 0x0000009000017945 */ /* 0x000fe20003800200 */
[----:B------:R-:W-:Y:S01]  /*0240*/  LEA R11, R9, UR4, 0x2 ;  /* 0x00000004090b7c11 */ /* 0x000fe2000f8e10ff */
[----:B------:R-:W-:Y:S01]  /*0250*/  IMAD.MOV.U32 R4, RZ, RZ, RZ ;  /* 0x000000ffff047224 */ /* 0x000fe200078e00ff */
[----:B------:R-:W-:-:S13]  /*0260*/  ISETP.GE.OR P1, PT, R5, UR7, P0 ;  /* 0x0000000705007c0c */ /* 0x000fda0008726670 */
[----:B------:R-:W-:Y:S05]  /*0270*/  @P1 BRA `(.L_x_108) ;  /* 0x0000000000101947 */ /* 0x000fea0003800000 */
[----:B------:R-:W-:-:S05]  /*0280*/  LEA R5, R8, R5, 0x5 ;  /* 0x0000000508057211 */ /* 0x000fca00078e28ff */
[----:B------:R-:W-:-:S04]  /*0290*/  IMAD R5, R5, UR10, R0 ;  /* 0x0000000a05057c24 */ /* 0x000fc8000f8e0200 */
[----:B------:R-:W-:-:S06]  /*02a0*/  IMAD.WIDE.U32 R4, R5, 0x4, R6 ;  /* 0x0000000405047825 */ /* 0x000fcc00078e0006 */
[----:B------:R0:W5:Y:S02]  /*02b0*/  LDG.E.CONSTANT R4, desc[UR8][R4.64] ;  /* 0x0000000804047981 */ /* 0x000164000c1e9900 */
.L_x_108:
[----:B------:R-:W-:Y:S05]  /*02c0*/  BSYNC.RECONVERGENT B1 ;  /* 0x0000000000017941 */ /* 0x000fea0003800200 */
.L_x_107:
[----:B-----5:R1:W-:Y:S01]  /*02d0*/  STS [R11], R4 ;  /* 0x000000040b007388 */ /* 0x0203e20000000800 */
[C---:B------:R-:W-:Y:S01]  /*02e0*/  ISETP.GE.U32.AND P1, PT, R9.reuse, 0x300, PT ;  /* 0x000003000900780c */ /* 0x040fe20003f26070 */
[----:B------:R-:W-:-:S12]  /*02f0*/  VIADD R9, R9, 0x100 ;  /* 0x0000010009097836 */ /* 0x000fd80000000000 */
[----:B-1----:R-:W-:Y:S05]  /*0300*/  @!P1 BRA `(.L_x_109) ;  /* 0xfffffffc00c49947 */ /* 0x002fea000383ffff */
[----:B------:R-:W-:Y:S05]  /*0310*/  BSYNC.RECONVERGENT B0 ;  /* 0x0000000000007941 */ /* 0x000fea0003800200 */
.L_x_106:
[----:B------:R-:W1:Y:S01]  /*0320*/  LDC.64 R6, c[0x0][0x388] ;  /* 0x0000e200ff067b82 */ /* 0x000e620000000a00 */
[----:B------:R-:W-:Y:S01]  /*0330*/  BSSY.RECONVERGENT B0, `(.L_x_110) ;  /* 0x0000013000007945 */ /* 0x000fe20003800200 */
[----:B------:R-:W-:Y:S01]  /*0340*/  LOP3.LUT R11, R3, 0x7f, RZ, 0xc0, !PT ;  /* 0x0000007f030b7812 */ /* 0x000fe200078ec0ff */
[----:B------:R-:W2:Y:S01]  /*0350*/  LDCU UR10, c[0x0][0x398] ;  /* 0x00007300ff0a77ac */ /* 0x000ea20008000800 */
[----:B------:R-:W3:Y:S05]  /*0360*/  LDCU UR7, c[0x0][0x3a0] ;  /* 0x00007400ff0777ac */ /* 0x000eea0008000800 */
.L_x_113:
[----:B0-----:R-:W-:Y:S01]  /*0370*/  SHF.R.U32.HI R5, RZ, 0x7, R3 ;  /* 0x00000007ff057819 */ /* 0x001fe20000011603 */
[----:B------:R-:W-:Y:S01]  /*0380*/  BSSY.RECONVERGENT B1, `(.L_x_111) ;  /* 0x0000009000017945 */ /* 0x000fe20003800200 */
[----:B------:R-:W-:Y:S01]  /*0390*/  LEA R9, R3, UR4, 0x2 ;  /* 0x0000000403097c11 */ /* 0x000fe2000f8e10ff */
[----:B------:R-:W-:Y:S01]  /*03a0*/  IMAD.MOV.U32 R4, RZ, RZ, RZ ;  /* 0x000000ffff047224 */ /* 0x000fe200078e00ff */
[----:B--2---:R-:W-:-:S13]  /*03b0*/  ISETP.GE.AND P0, PT, R5, UR10, PT ;  /* 0x0000000a05007c0c */ /* 0x004fda000bf06270 */
[----:B------:R-:W-:Y:S05]  /*03c0*/  @P0 BRA `(.L_x_112) ;  /* 0x0000000000100947 */ /* 0x000fea0003800000 */
[----:B------:R-:W-:-:S05]  /*03d0*/  LEA R4, R8, R5, 0x5 ;  /* 0x0000000508047211 */ /* 0x000fca00078e28ff */
[----:B---3--:R-:W-:-:S04]  /*03e0*/  IMAD R5, R4, UR7, R11 ;  /* 0x0000000704057c24 */ /* 0x008fc8000f8e020b */
[----:B-1----:R-:W-:-:S06]  /*03f0*/  IMAD.WIDE R4, R5, 0x4, R6 ;  /* 0x0000000405047825 */ /* 0x002fcc00078e0206 */
[----:B------:R0:W5:Y:S02]  /*0400*/  LDG.E.CONSTANT R4, desc[UR8][R4.64] ;  /* 0x0000000804047981 */ /* 0x000164000c1e9900 */
.L_x_112:
[----:B---3--:R-:W-:Y:S05]  /*0410*/  BSYNC.RECONVERGENT B1 ;  /* 0x0000000000017941 */ /* 0x008fea0003800200 */
.L_x_111:
[----:B-----5:R4:W-:Y:S01]  /*0420*/  STS [R9+0x1000], R4 ;  /* 0x0010000409007388 */ /* 0x0209e20000000800 */
[C---:B------:R-:W-:Y:S01]  /*0430*/  ISETP.GE.U32.AND P0, PT, R3.reuse, 0xf00, PT ;  /* 0x00000f000300780c */ /* 0x040fe20003f06070 */
[----:B------:R-:W-:-:S12]  /*0440*/  VIADD R3, R3, 0x100 ;  /* 0x0000010003037836 */ /* 0x000fd80000000000 */
[----:B----4-:R-:W-:Y:S05]  /*0450*/  @!P0 BRA `(.L_x_113) ;  /* 0xfffffffc00c48947 */ /* 0x010fea000383ffff */
[----:B------:R-:W-:Y:S05]  /*0460*/  BSYNC.RECONVERGENT B0 ;  /* 0x0000000000007941 */ /* 0x000fea0003800200 */
.L_x_110:
[----:B------:R-:W2:Y:S01]  /*0470*/  LDCU UR5, c[0x0][0x3a0] ;  /* 0x00007400ff0577ac */ /* 0x000ea20008000800 */
[----:B------:R-:W2:Y:S02]  /*0480*/  LDCU UR6, c[0x0][0x39c] ;  /* 0x00007380ff0677ac */ /* 0x000ea40008000800 */
[----:B--2---:R-:W-:Y:S01]  /*0490*/  UIMAD UR5, UR6, UR5, URZ ;  /* 0x00000005060572a4 */ /* 0x004fe2000f8e02ff */
[----:B------:R-:W-:Y:S05]  /*04a0*/  BAR.SYNC.DEFER_BLOCKING 0x0 ;  /* 0x0000000000007b1d */ /* 0x000fea0000010000 */
[----:B------:R-:W-:-:S13]  /*04b0*/  ISETP.GE.AND P0, PT, R2, UR5, PT ;  /* 0x0000000502007c0c */ /* 0x000fda000bf06270 */
[----:B------:R-:W-:Y:S05]  /*04c0*/  @P0 EXIT ;  /* 0x000000000000094d */ /* 0x000fea0003800000 */
[----:B------:R-:W-:Y:S02]  /*04d0*/  LOP3.LUT R3, RZ, R0, RZ, 0x33, !PT ;  /* 0x00000000ff037212 */ /* 0x000fe400078e33ff */
[----:B------:R-:W-:-:S03]  /*04e0*/  LEA R4, R0, UR4, 0x7 ;  /* 0x0000000400047c11 */ /* 0x000fc6000f8e38ff */
[----:B------:R-:W-:Y:S02]  /*04f0*/  VIADD R3, R3, UR10 ;  /* 0x0000000a03037c36 */ /* 0x000fe40008000000 */
[----:B------:R-:W-:-:S03]  /*0500*/  VIADD R4, R4, 0x4000 ;  /* 0x0000400004047836 */ /* 0x000fc60000000000 */
[----:B------:R-:W-:-:S04]  /*0510*/  LEA.HI R24, R3, 0x1, RZ, 0x1b ;  /* 0x0000000103187811 */ /* 0x000fc800078fd8ff */
[C---:B------:R-:W-:Y:S02]  /*0520*/  LOP3.LUT R25, R24.reuse, 0x7, RZ, 0xc0, !PT ;  /* 0x0000000718197812 */ /* 0x040fe400078ec0ff */
[----:B-1----:R-:W-:Y:S02]  /*0530*/  LOP3.LUT R6, R24, 0xffffff8, RZ, 0xc0, !PT ;  /* 0x0ffffff818067812 */ /* 0x002fe400078ec0ff */
[----:B0-----:R-:W-:Y:S02]  /*0540*/  IADD3 R5, PT, PT, R25, -0x1, RZ ;  /* 0xffffffff19057810 */ /* 0x001fe40007ffe0ff */
[----:B------:R-:W-:Y:S02]  /*0550*/  IADD3 R6, PT, PT, -R6, RZ, RZ ;  /* 0x000000ff06067210 */ /* 0x000fe40007ffe1ff */
[----:B------:R-:W-:Y:S02]  /*0560*/  ISETP.GE.U32.AND P1, PT, R5, 0x3, PT ;  /* 0x000000030500780c */ /* 0x000fe40003f26070 */
[----:B------:R-:W-:-:S05]  /*0570*/  LEA R5, R0, UR4, 0x9 ;  /* 0x0000000400057c11 */ /* 0x000fca000f8e48ff */
[----:B------:R-:W-:-:S07]  /*0580*/  VIADD R5, R5, 0x11000 ;  /* 0x0001100005057836 */ /* 0x000fce0000000000 */
.L_x_126:
[----:B0-----:R-:W0:Y:S01]  /*0590*/  LDC R7, c[0x0][0x3a0] ;  /* 0x0000e800ff077b82 */ /* 0x001e220000000800 */
[----:B------:R-:W-:Y:S01]  /*05a0*/  IABS R13, R2 ;  /* 0x00000002000d7213 */ /* 0x000fe20000000000 */
[----:B-1----:R-:W1:Y:S01]  /*05b0*/  LDCU UR4, c[0x0][0x398] ;  /* 0x00007300ff0477ac */ /* 0x002e620008000800 */
[----:B------:R-:W-:Y:S01]  /*05c0*/  BSSY.RECONVERGENT B0, `(.L_x_114) ;  /* 0x000007f000007945 */ /* 0x000fe20003800200 */
[----:B------:R-:W-:Y:S01]  /*05d0*/  IMAD.MOV.U32 R18, RZ, RZ, RZ ;  /* 0x000000ffff127224 */ /* 0x000fe200078e00ff */
[----:B0-----:R-:W-:-:S04]  /*05e0*/  IABS R12, R7 ;  /* 0x00000007000c7213 */ /* 0x001fc80000000000 */
[----:B------:R-:W0:Y:S08]  /*05f0*/  I2F.RP R10, R12 ;  /* 0x0000000c000a7306 */ /* 0x000e300000209400 */
[----:B0-----:R-:W0:Y:S02]  /*0600*/  MUFU.RCP R10, R10 ;  /* 0x0000000a000a7308 */ /* 0x001e240000001000 */
[----:B0-----:R-:W-:-:S06]  /*0610*/  VIADD R8, R10, 0xffffffe ;  /* 0x0ffffffe0a087836 */ /* 0x001fcc0000000000 */
[----:B------:R0:W2:Y:S02]  /*0620*/  F2I.FTZ.U32.TRUNC.NTZ R9, R8 ;  /* 0x0000000800097305 */ /* 0x0000a4000021f000 */
[----:B0-----:R-:W-:Y:S01]  /*0630*/  IMAD.MOV.U32 R8, RZ, RZ, RZ ;  /* 0x000000ffff087224 */ /* 0x001fe200078e00ff */
[----:B--2---:R-:W-:-:S05]  /*0640*/  IADD3 R11, PT, PT, RZ, -R9, RZ ;  /* 0x80000009ff0b7210 */ /* 0x004fca0007ffe0ff */
[----:B------:R-:W-:-:S04]  /*0650*/  IMAD R11, R11, R12, RZ ;  /* 0x0000000c0b0b7224 */ /* 0x000fc800078e02ff */
[----:B------:R-:W-:Y:S01]  /*0660*/  IMAD.HI.U32 R9, R9, R11, R8 ;  /* 0x0000000b09097227 */ /* 0x000fe200078e0008 */
[----:B------:R-:W-:-:S05]  /*0670*/  MOV R11, R13 ;  /* 0x0000000d000b7202 */ /* 0x000fca0000000f00 */
[----:B------:R-:W-:-:S04]  /*0680*/  IMAD.HI.U32 R8, R9, R11, RZ ;  /* 0x0000000b09087227 */ /* 0x000fc800078e00ff */
[----:B------:R-:W-:-:S04]  /*0690*/  IMAD.MOV R9, RZ, RZ, -R8 ;  /* 0x000000ffff097224 */ /* 0x000fc800078e0a08 */
[----:B------:R-:W-:-:S05]  /*06a0*/  IMAD R9, R12, R9, R11 ;  /* 0x000000090c097224 */ /* 0x000fca00078e020b */
[----:B------:R-:W-:-:S13]  /*06b0*/  ISETP.GT.U32.AND P3, PT, R12, R9, PT ;  /* 0x000000090c00720c */ /* 0x000fda0003f64070 */
[-C--:B------:R-:W-:Y:S01]  /*06c0*/  @!P3 IADD3 R9, PT, PT, R9, -R12.reuse, RZ ;  /* 0x8000000c0909b210 */ /* 0x080fe20007ffe0ff */
[----:B------:R-:W-:Y:S01]  /*06d0*/  @!P3 VIADD R8, R8, 0x1 ;  /* 0x000000010808b836 */ /* 0x000fe20000000000 */
[----:B------:R-:W-:Y:S02]  /*06e0*/  ISETP.NE.AND P3, PT, R7, RZ, PT ;  /* 0x000000ff0700720c */ /* 0x000fe40003f65270 */
[----:B------:R-:W-:Y:S02]  /*06f0*/  ISETP.GE.U32.AND P0, PT, R9, R12, PT ;  /* 0x0000000c0900720c */ /* 0x000fe40003f06070 */
[----:B------:R-:W-:-:S04]  /*0700*/  LOP3.LUT R9, R2, R7, RZ, 0x3c, !PT ;  /* 0x0000000702097212 */ /* 0x000fc800078e3cff */
[----:B------:R-:W-:-:S07]  /*0710*/  ISETP.GE.AND P2, PT, R9, RZ, PT ;  /* 0x000000ff0900720c */ /* 0x000fce0003f46270 */
[----:B------:R-:W-:Y:S02]  /*0720*/  @P0 IADD3 R8, PT, PT, R8, 0x1, RZ ;  /* 0x0000000108080810 */ /* 0x000fe40007ffe0ff */
[----:B-1----:R-:W-:-:S04]  /*0730*/  ISETP.GE.AND P0, PT, R0, UR4, PT ;  /* 0x0000000400007c0c */ /* 0x002fc8000bf06270 */
[----:B------:R-:W-:Y:S01]  /*0740*/  @!P2 IMAD.MOV R8, RZ, RZ, -R8 ;  /* 0x000000ffff08a224 */ /* 0x000fe200078e0a08 */
[----:B------:R-:W-:-:S04]  /*0750*/  @!P3 LOP3.LUT R8, RZ, R7, RZ, 0x33, !PT ;  /* 0x00000007ff08b212 */ /* 0x000fc800078e33ff */
[----:B------:R-:W-:-:S05]  /*0760*/  IADD3 R10, PT, PT, -R8, RZ, RZ ;  /* 0x000000ff080a7210 */ /* 0x000fca0007ffe1ff */
[----:B------:R-:W-:Y:S01]  /*0770*/  IMAD R10, R7, R10, R2 ;  /* 0x0000000a070a7224 */ /* 0x000fe200078e0202 */
[----:B------:R-:W-:Y:S06]  /*0780*/  @P0 BRA `(.L_x_115) ;  /* 0x0000000400880947 */ /* 0x000fec0003800000 */
[----:B------:R-:W-:Y:S01]  /*0790*/  ISETP.GE.U32.AND P0, PT, R3, 0xe0, PT ;  /* 0x000000e00300780c */ /* 0x000fe20003f06070 */
[----:B------:R-:W-:Y:S01]  /*07a0*/  BSSY.RECONVERGENT B1, `(.L_x_116) ;  /* 0x0000028000017945 */ /* 0x000fe20003800200 */
[----:B------:R-:W-:Y:S01]  /*07b0*/  HFMA2 R18, -RZ, RZ, 0, 0 ;  /* 0x00000000ff127431 */ /* 0x000fe200000001ff */
[----:B------:R-:W-:Y:S01]  /*07c0*/  ISETP.NE.AND P2, PT, R25, RZ, PT ;  /* 0x000000ff1900720c */ /* 0x000fe20003f45270 */
[----:B------:R-:W-:-:S09]  /*07d0*/  IMAD.MOV.U32 R11, RZ, RZ, R0 ;  /* 0x000000ffff0b7224 */ /* 0x000fd200078e0000 */
[----:B------:R-:W-:Y:S05]  /*07e0*/  @!P0 BRA `(.L_x_117) ;  /* 0x00000000008c8947 */ /* 0x000fea0003800000 */
[----:B------:R-:W-:Y:S01]  /*07f0*/  LEA R9, R8, R4, 0x2 ;  /* 0x0000000408097211 */ /* 0x000fe200078e10ff */
[----:B------:R-:W-:Y:S01]  /*0800*/  IMAD R12, R10, 0x4, R5 ;  /* 0x000000040a0c7824 */ /* 0x000fe200078e0205 */
[----:B------:R-:W-:Y:S01]  /*0810*/  MOV R18, RZ ;  /* 0x000000ff00127202 */ /* 0x000fe20000000f00 */
[----:B------:R-:W-:Y:S01]  /*0820*/  IMAD.MOV.U32 R13, RZ, RZ, R6 ;  /* 0x000000ffff0d7224 */ /* 0x000fe200078e0006 */
[----:B------:R-:W-:-:S07]  /*0830*/  MOV R11, R0 ;  /* 0x00000000000b7202 */ /* 0x000fce0000000f00 */
.L_x_118:
[----:B------:R-:W-:Y:S01]  /*0840*/  LDS R19, [R9+-0x4000] ;  /* 0xffc0000009137984 */ /* 0x000fe20000000800 */
[----:B------:R-:W-:Y:S01]  /*0850*/  VIADD R13, R13, 0x8 ;  /* 0x000000080d0d7836 */ /* 0x000fe20000000000 */
[----:B------:R-:W-:Y:S02]  /*0860*/  IADD3 R11, PT, PT, R11, 0x100, RZ ;  /* 0x000001000b0b7810 */ /* 0x000fe40007ffe0ff */
        /* <DEDUP_REMOVED lines=8> */
[----:B------:R-:W-:Y:S01]  /*08f0*/  LDS R23, [R12+0x4000] ;  /* 0x004000000c177984 */ /* 0x000fe20000000800 */
[----:B0-----:R-:W-:-:S03]  /*0900*/  FFMA R20, R19, R20, R18 ;  /* 0x0000001413147223 */ /* 0x001fc60000000012 */
[----:B------:R-:W-:Y:S04]  /*0910*/  LDS R18, [R9] ;  /* 0x0000000009127984 */ /* 0x000fe80000000800 */
[----:B------:R-:W0:Y:S01]  /*0920*/  LDS R19, [R12] ;  /* 0x000000000c137984 */ /* 0x000e220000000800 */
[----:B-1----:R-:W-:-:S03]  /*0930*/  FFMA R27, R21, R22, R20 ;  /* 0x00000016151b7223 */ /* 0x002fc60000000014 */
[----:B------:R-:W1:Y:S04]  /*0940*/  LDS R22, [R9+0x1000] ;  /* 0x0010000009167984 */ /* 0x000e680000000800 */
[----:B------:R-:W-:Y:S01]  /*0950*/  LDS R20, [R9+0x2000] ;  /* 0x0020000009147984 */ /* 0x000fe20000000800 */
[----:B--2---:R-:W-:-:S03]  /*0960*/  FFMA R27, R16, R17, R27 ;  /* 0x00000011101b7223 */ /* 0x004fc6000000001b */
[----:B------:R-:W2:Y:S04]  /*0970*/  LDS R21, [R12+0x8000] ;  /* 0x008000000c157984 */ /* 0x000ea80000000800 */
[----:B------:R4:W-:Y:S01]  /*0980*/  LDS R16, [R9+0x3000] ;  /* 0x0030000009107984 */ /* 0x0009e20000000800 */
[----:B---3--:R-:W-:-:S03]  /*0990*/  FFMA R15, R14, R15, R27 ;  /* 0x0000000f0e0f7223 */ /* 0x008fc6000000001b */
[----:B------:R3:W5:Y:S01]  /*09a0*/  LDS R17, [R12+0xc000] ;  /* 0x00c000000c117984 */ /* 0x0007620000000800 */
[----:B----4-:R-:W-:Y:S01]  /*09b0*/  VIADD R9, R9, 0x8000 ;  /* 0x0000800009097836 */ /* 0x010fe20000000000 */
[----:B---3--:R-:W-:Y:S01]  /*09c0*/  IADD3 R12, PT, PT, R12, 0x20000, RZ ;  /* 0x000200000c0c7810 */ /* 0x008fe20007ffe0ff */
[----:B0-----:R-:W-:-:S04]  /*09d0*/  FFMA R15, R18, R19, R15 ;  /* 0x00000013120f7223 */ /* 0x001fc8000000000f */
[----:B-1----:R-:W-:-:S04]  /*09e0*/  FFMA R15, R22, R23, R15 ;  /* 0x00000017160f7223 */ /* 0x002fc8000000000f */
[----:B--2---:R-:W-:-:S04]  /*09f0*/  FFMA R15, R20, R21, R15 ;  /* 0x00000015140f7223 */ /* 0x004fc8000000000f */
[----:B-----5:R-:W-:Y:S01]  /*0a00*/  FFMA R18, R16, R17, R15 ;  /* 0x0000001110127223 */ /* 0x020fe2000000000f */
[----:B------:R-:W-:Y:S06]  /*0a10*/  @P0 BRA `(.L_x_118) ;  /* 0xfffffffc00880947 */ /* 0x000fec000383ffff */
.L_x_117:
[----:B------:R-:W-:Y:S05]  /*0a20*/  BSYNC.RECONVERGENT B1 ;  /* 0x0000000000017941 */ /* 0x000fea0003800200 */
.L_x_116:
[----:B------:R-:W-:Y:S05]  /*0a30*/  @!P2 BRA `(.L_x_115) ;  /* 0x0000000000dca947 */ /* 0x000fea0003800000 */
[----:B------:R-:W-:Y:S01]  /*0a40*/  BSSY.RECONVERGENT B1, `(.L_x_119) ;  /* 0x0000017000017945 */ /* 0x000fe20003800200 */
[----:B------:R-:W-:-:S03]  /*0a50*/  LOP3.LUT P0, RZ, R24, 0x3, RZ, 0xc0, !PT ;  /* 0x0000000318ff7812 */ /* 0x000fc6000780c0ff */
[----:B------:R-:W-:Y:S10]  /*0a60*/  @!P1 BRA `(.L_x_120) ;  /* 0x0000000000509947 */ /* 0x000ff40003800000 */
[----:B------:R-:W0:Y:S01]  /*0a70*/  S2UR UR6, SR_CgaCtaId ;  /* 0x00000000000679c3 */ /* 0x000e220000008800 */
[----:B------:R-:W-:Y:S01]  /*0a80*/  UMOV UR4, 0x400 ;  /* 0x0000040000047882 */ /* 0x000fe20000000000 */
[C---:B------:R-:W-:Y:S01]  /*0a90*/  IMAD R9, R11.reuse, 0x20, R8 ;  /* 0x000000200b097824 */ /* 0x040fe200078e0208 */
[C---:B------:R-:W-:Y:S01]  /*0aa0*/  LEA R12, R11.reuse, R10, 0x7 ;  /* 0x0000000a0b0c7211 */ /* 0x040fe200078e38ff */
[----:B------:R-:W-:Y:S01]  /*0ab0*/  VIADD R11, R11, 0x80 ;  /* 0x000000800b0b7836 */ /* 0x000fe20000000000 */
[----:B0-----:R-:W-:-:S06]  /*0ac0*/  ULEA UR4, UR6, UR4, 0x18 ;  /* 0x0000000406047291 */ /* 0x001fcc000f8ec0ff */
        /* <DEDUP_REMOVED lines=14> */
.L_x_120:
[----:B------:R-:W-:Y:S05]  /*0bb0*/  BSYNC.RECONVERGENT B1 ;  /* 0x0000000000017941 */ /* 0x000fea0003800200 */
.L_x_119:
[----:B------:R-:W-:Y:S05]  /*0bc0*/  @!P0 BRA `(.L_x_115) ;  /* 0x0000000000788947 */ /* 0x000fea0003800000 */
[C---:B------:R-:W-:Y:S01]  /*0bd0*/  LOP3.LUT P2, RZ, R3.reuse, 0x60, RZ, 0xc0, !PT ;  /* 0x0000006003ff7812 */ /* 0x040fe2000784c0ff */
[----:B------:R-:W-:Y:S01]  /*0be0*/  BSSY.RECONVERGENT B1, `(.L_x_121) ;  /* 0x0000011000017945 */ /* 0x000fe20003800200 */
[----:B------:R-:W-:-:S11]  /*0bf0*/  LOP3.LUT P0, RZ, R3, 0x20, RZ, 0xc0, !PT ;  /* 0x0000002003ff7812 */ /* 0x000fd6000780c0ff */
[----:B------:R-:W-:Y:S05]  /*0c00*/  @!P2 BRA `(.L_x_122) ;  /* 0x000000000038a947 */ /* 0x000fea0003800000 */
[----:B------:R-:W0:Y:S01]  /*0c10*/  S2UR UR6, SR_CgaCtaId ;  /* 0x00000000000679c3 */ /* 0x000e220000008800 */
[----:B------:R-:W-:Y:S01]  /*0c20*/  UMOV UR4, 0x400 ;  /* 0x0000040000047882 */ /* 0x000fe20000000000 */
[C---:B------:R-:W-:Y:S01]  /*0c30*/  IMAD R12, R11.reuse, 0x80, R10 ;  /* 0x000000800b0c7824 */ /* 0x040fe200078e020a */
[C---:B------:R-:W-:Y:S02]  /*0c40*/  LEA R9, R11.reuse, R8, 0x5 ;  /* 0x000000080b097211 */ /* 0x040fe400078e28ff */
[----:B------:R-:W-:Y:S01]  /*0c50*/  IADD3 R11, PT, PT, R11, 0x40, RZ ;  /* 0x000000400b0b7810 */ /* 0x000fe20007ffe0ff */
[----:B0-----:R-:W-:-:S06]  /*0c60*/  ULEA UR4, UR6, UR4, 0x18 ;  /* 0x0000000406047291 */ /* 0x001fcc000f8ec0ff */
        /* <DEDUP_REMOVED lines=8> */
.L_x_122:
[----:B------:R-:W-:Y:S05]  /*0cf0*/  BSYNC.RECONVERGENT B1 ;  /* 0x0000000000017941 */ /* 0x000fea0003800200 */
.L_x_121:
[----:B------:R-:W-:Y:S05]  /*0d00*/  @P0 BRA `(.L_x_115) ;  /* 0x0000000000280947 */ /* 0x000fea0003800000 */
[----:B------:R-:W0:Y:S01]  /*0d10*/  S2UR UR6, SR_CgaCtaId ;  /* 0x00000000000679c3 */ /* 0x000e220000008800 */
[----:B------:R-:W-:Y:S01]  /*0d20*/  UMOV UR4, 0x400 ;  /* 0x0000040000047882 */ /* 0x000fe20000000000 */
[C---:B------:R-:W-:Y:S01]  /*0d30*/  IMAD R9, R11.reuse, 0x20, R8 ;  /* 0x000000200b097824 */ /* 0x040fe200078e0208 */
[----:B------:R-:W-:Y:S01]  /*0d40*/  LEA R11, R11, R10, 0x7 ;  /* 0x0000000a0b0b7211 */ /* 0x000fe200078e38ff */
[----:B0-----:R-:W-:-:S06]  /*0d50*/  ULEA UR4, UR6, UR4, 0x18 ;  /* 0x0000000406047291 */ /* 0x001fcc000f8ec0ff */
[----:B------:R-:W-:Y:S02]  /*0d60*/  LEA R9, R9, UR4, 0x2 ;  /* 0x0000000409097c11 */ /* 0x000fe4000f8e10ff */
[----:B------:R-:W-:-:S04]  /*0d70*/  LEA R11, R11, UR4, 0x2 ;  /* 0x000000040b0b7c11 */ /* 0x000fc8000f8e10ff */
[----:B------:R-:W-:Y:S04]  /*0d80*/  LDS R9, [R9] ;  /* 0x0000000009097984 */ /* 0x000fe80000000800 */
[----:B------:R-:W0:Y:S02]  /*0d90*/  LDS R11, [R11+0x1000] ;  /* 0x001000000b0b7984 */ /* 0x000e240000000800 */
[----:B0-----:R-:W-:-:S07]  /*0da0*/  FFMA R18, R9, R11, R18 ;  /* 0x0000000b09127223 */ /* 0x001fce0000000012 */
.L_x_115:
[----:B------:R-:W-:Y:S05]  /*0db0*/  BSYNC.RECONVERGENT B0 ;  /* 0x0000000000007941 */ /* 0x000fea0003800200 */
.L_x_114:
[----:B------:R-:W-:-:S03]  /*0dc0*/  UMOV UR4, 0xffffffff ;  /* 0xffffffff00047882 */ /* 0x000fc60000000000 */
[----:B------:R-:W-:Y:S05]  /*0dd0*/  BRA.DIV UR4, `(.L_x_123) ;  /* 0x00000002045c7947 */ /* 0x000fea000b800000 */
[----:B------:R-:W0:Y:S02]  /*0de0*/  SHFL.DOWN PT, R9, R18, 0x10, 0x1f ;  /* 0x0a001f0012097f89 */ /* 0x000e2400000e0000 */
[----:B0-----:R-:W-:-:S05]  /*0df0*/  FADD R9, R9, R18 ;  /* 0x0000001209097221 */ /* 0x001fca0000000000 */
[----:B------:R-:W0:Y:S02]  /*0e00*/  SHFL.DOWN PT, R12, R9, 0x8, 0x1f ;  /* 0x09001f00090c7f89 */ /* 0x000e2400000e0000 */
[----:B0-----:R-:W-:-:S05]  /*0e10*/  FADD R12, R9, R12 ;  /* 0x0000000c090c7221 */ /* 0x001fca0000000000 */
[----:B------:R-:W0:Y:S02]  /*0e20*/  SHFL.DOWN PT, R11, R12, 0x4, 0x1f ;  /* 0x08801f000c0b7f89 */ /* 0x000e2400000e0000 */
[----:B0-----:R-:W-:-:S05]  /*0e30*/  FADD R11, R12, R11 ;  /* 0x0000000b0c0b7221 */ /* 0x001fca0000000000 */
[----:B------:R-:W0:Y:S02]  /*0e40*/  SHFL.DOWN PT, R14, R11, 0x2, 0x1f ;  /* 0x08401f000b0e7f89 */ /* 0x000e2400000e0000 */
[----:B0-----:R-:W-:-:S05]  /*0e50*/  FADD R14, R11, R14 ;  /* 0x0000000e0b0e7221 */ /* 0x001fca0000000000 */
[----:B------:R0:W1:Y:S02]  /*0e60*/  SHFL.DOWN PT, R13, R14, 0x1, 0x1f ;  /* 0x08201f000e0d7f89 */ /* 0x00006400000e0000 */
.L_x_133:
[----:B-1----:R-:W-:Y:S01]  /*0e70*/  FADD R11, R14, R13 ;  /* 0x0000000d0e0b7221 */ /* 0x002fe20000000000 */
[----:B------:R-:W-:Y:S04]  /*0e80*/  BSSY.RECONVERGENT B0, `(.L_x_124) ;  /* 0x0000008000007945 */ /* 0x000fe80003800200 */
[----:B------:R-:W-:-:S04]  /*0e90*/  FSETP.NEU.AND P0, PT, R11, RZ, PT ;  /* 0x000000ff0b00720b */ /* 0x000fc80003f0d000 */
[----:B------:R-:W-:-:S13]  /*0ea0*/  ISETP.NE.OR P0, PT, R0, RZ, !P0 ;  /* 0x000000ff0000720c */ /* 0x000fda0004705670 */
[----:B------:R-:W-:Y:S05]  /*0eb0*/  @P0 BRA `(.L_x_125) ;  /* 0x0000000000100947 */ /* 0x000fea0003800000 */
[----:B------:R-:W1:Y:S01]  /*0ec0*/  LDC.64 R12, c[0x0][0x390] ;  /* 0x0000e400ff0c7b82 */ /* 0x000e620000000a00 */
[----:B------:R-:W-:-:S04]  /*0ed0*/  IMAD R9, R8, R7, R10 ;  /* 0x0000000708097224 */ /* 0x000fc800078e020a */
[----:B-1----:R-:W-:-:S05]  /*0ee0*/  IMAD.WIDE R8, R9, 0x4, R12 ;  /* 0x0000000409087825 */ /* 0x002fca00078e020c */
[----:B------:R1:W-:Y:S02]  /*0ef0*/  REDG.E.ADD.F32.FTZ.RN.STRONG.GPU desc[UR8][R8.64], R11 ;  /* 0x0000000b080079a6 */ /* 0x0003e4000c12f308 */
.L_x_125:
[----:B------:R-:W-:Y:S05]  /*0f00*/  BSYNC.RECONVERGENT B0 ;  /* 0x0000000000007941 */ /* 0x000fea0003800200 */
.L_x_124:
[----:B------:R-:W-:-:S05]  /*0f10*/  VIADD R2, R2, 0x8 ;  /* 0x0000000802027836 */ /* 0x000fca0000000000 */
[----:B------:R-:W-:-:S13]  /*0f20*/  ISETP.GE.AND P0, PT, R2, UR5, PT ;  /* 0x0000000502007c0c */ /* 0x000fda000bf06270 */
[----:B------:R-:W-:Y:S05]  /*0f30*/  @!P0 BRA `(.L_x_126) ;  /* 0xfffffff400948947 */ /* 0x000fea000383ffff */
[----:B------:R-:W-:Y:S05]  /*0f40*/  EXIT ;  /* 0x000000000000794d */ /* 0x000fea0003800000 */
.L_x_123:
[----:B------:R-:W-:Y:S01]  /*0f50*/  HFMA2 R16, -RZ, RZ, 0, 9.5367431640625e-07 ;  /* 0x00000010ff107431 */ /* 0x000fe200000001ff */
[----:B------:R-:W-:Y:S01]  /*0f60*/  BSSY B0, `(.L_x_127) ;  /* 0x0000006000007945 */ /* 0x000fe20003800000 */
[----:B------:R-:W-:Y:S01]  /*0f70*/  IMAD.MOV.U32 R17, RZ, RZ, 0x1f ;  /* 0x0000001fff117424 */ /* 0x000fe200078e00ff */
[----:B------:R-:W-:-:S07]  /*0f80*/  MOV R15, 0xffffffff ;  /* 0xffffffff000f7802 */ /* 0x000fce0000000f00 */
[----:B------:R-:W-:Y:S05]  /*0f90*/  WARPSYNC.COLLECTIVE R15, `(.L_x_128) ;  /* 0x000000000f087348 */ /* 0x000fea0003c00000 */
[----:B------:R0:W1:Y:S02]  /*0fa0*/  SHFL.DOWN P0, R13, R18, R16, R17 ;  /* 0x08000010120d7389 */ /* 0x0000640000000011 */
[----:B01----:R-:W-:Y:S05]  /*0fb0*/  ENDCOLLECTIVE ;  /* 0x000000000000791b */ /* 0x003fea0003800000 */
.L_x_128:
[----:B------:R-:W-:Y:S05]  /*0fc0*/  BSYNC B0 ;  /* 0x0000000000007941 */ /* 0x000fea0003800000 */
.L_x_127:
[----:B------:R-:W-:Y:S02]  /*0fd0*/  IMAD.MOV.U32 R9, RZ, RZ, R13 ;  /* 0x000000ffff097224 */ /* 0x000fe400078e000d */
[----:B------:R-:W-:Y:S02]  /*0fe0*/  HFMA2 R17, -RZ, RZ, 0, 1.847743988037109375e-06 ;  /* 0x0000001fff117431 */ /* 0x000fe400000001ff */
[----:B------:R-:W-:Y:S02]  /*0ff0*/  IMAD.MOV.U32 R16, RZ, RZ, 0x8 ;  /* 0x00000008ff107424 */ /* 0x000fe400078e00ff */
[----:B------:R-:W-:Y:S01]  /*1000*/  FADD R9, R9, R18 ;  /* 0x0000001209097221 */ /* 0x000fe20000000000 */
[----:B------:R-:W-:-:S04]  /*1010*/  IMAD.MOV.U32 R15, RZ, RZ, -0x1 ;  /* 0xffffffffff0f7424 */ /* 0x000fc800078e00ff */
[----:B------:R-:W-:-:S07]  /*1020*/  MOV R18, R9 ;  /* 0x0000000900127202 */ /* 0x000fce0000000f00 */
[----:B------:R-:W-:Y:S05]  /*1030*/  WARPSYNC.COLLECTIVE R15, `(.L_x_129) ;  /* 0x000000000f087348 */ /* 0x000fea0003c00000 */
[----:B------:R0:W1:Y:S02]  /*1040*/  SHFL.DOWN P0, R13, R18, R16, R17 ;  /* 0x08000010120d7389 */ /* 0x0000640000000011 */
[----:B01----:R-:W-:Y:S05]  /*1050*/  ENDCOLLECTIVE ;  /* 0x000000000000791b */ /* 0x003fea0003800000 */
.L_x_129:
[----:B------:R-:W-:Y:S01]  /*1060*/  HFMA2 R16, -RZ, RZ, 0, 2.384185791015625e-07 ;  /* 0x00000004ff107431 */ /* 0x000fe200000001ff */
[----:B------:R-:W-:-:S05]  /*1070*/  MOV R12, R13 ;  /* 0x0000000d000c7202 */ /* 0x000fca0000000f00 */
[----:B------:R-:W-:-:S04]  /*1080*/  FADD R12, R9, R12 ;  /* 0x0000000c090c7221 */ /* 0x000fc80000000000 */
[----:B------:R-:W-:-:S07]  /*1090*/  IMAD.MOV.U32 R18, RZ, RZ, R12 ;  /* 0x000000ffff127224 */ /* 0x000fce00078e000c */
[----:B------:R-:W-:Y:S05]  /*10a0*/  WARPSYNC.COLLECTIVE R15, `(.L_x_130) ;  /* 0x000000000f087348 */ /* 0x000fea0003c00000 */
[----:B------:R0:W1:Y:S02]  /*10b0*/  SHFL.DOWN P0, R13, R18, R16, R17 ;  /* 0x08000010120d7389 */ /* 0x0000640000000011 */
[----:B01----:R-:W-:Y:S05]  /*10c0*/  ENDCOLLECTIVE ;  /* 0x000000000000791b */ /* 0x003fea0003800000 */
.L_x_130:
[----:B------:R-:W-:Y:S02]  /*10d0*/  IMAD.MOV.U32 R16, RZ, RZ, 0x2 ;  /* 0x00000002ff107424 */ /* 0x000fe400078e00ff */
[----:B------:R-:W-:-:S04]  /*10e0*/  IMAD.MOV.U32 R11, RZ, RZ, R13 ;  /* 0x000000ffff0b7224 */ /* 0x000fc800078e000d */
[----:B------:R-:W-:-:S05]  /*10f0*/  FADD R11, R12, R11 ;  /* 0x0000000b0c0b7221 */ /* 0x000fca0000000000 */
[----:B------:R-:W-:-:S07]  /*1100*/  MOV R18, R11 ;  /* 0x0000000b00127202 */ /* 0x000fce0000000f00 */
[----:B------:R-:W-:Y:S05]  /*1110*/  WARPSYNC.COLLECTIVE R15, `(.L_x_131) ;  /* 0x000000000f087348 */ /* 0x000fea0003c00000 */
[----:B------:R0:W1:Y:S02]  /*1120*/  SHFL.DOWN P0, R13, R18, R16, R17 ;  /* 0x08000010120d7389 */ /* 0x0000640000000011 */
[----:B01----:R-:W-:Y:S05]  /*1130*/  ENDCOLLECTIVE ;  /* 0x000000000000791b */ /* 0x003fea0003800000 */
.L_x_131:
[----:B------:R-:W-:Y:S01]  /*1140*/  HFMA2 R16, -RZ, RZ, 0, 5.9604644775390625e-08 ;  /* 0x00000001ff107431 */ /* 0x000fe200000001ff */
[----:B------:R-:W-:-:S05]  /*1150*/  MOV R14, R13 ;  /* 0x0000000d000e7202 */ /* 0x000fca0000000f00 */
[----:B------:R-:W-:-:S04]  /*1160*/  FADD R14, R11, R14 ;  /* 0x0000000e0b0e7221 */ /* 0x000fc80000000000 */
[----:B------:R-:W-:-:S07]  /*1170*/  IMAD.MOV.U32 R18, RZ, RZ, R14 ;  /* 0x000000ffff127224 */ /* 0x000fce00078e000e */
[----:B------:R-:W-:Y:S05]  /*1180*/  WARPSYNC.COLLECTIVE R15, `(.L_x_132) ;  /* 0x000000000f087348 */ /* 0x000fea0003c00000 */
[----:B------:R0:W1:Y:S02]  /*1190*/  SHFL.DOWN P0, R13, R18, R16, R17 ;  /* 0x08000010120d7389 */ /* 0x0000640000000011 */
[----:B01----:R-:W-:Y:S05]  /*11a0*/  ENDCOLLECTIVE ;  /* 0x000000000000791b */ /* 0x003fea0003800000 */
.L_x_132:
[----:B------:R-:W-:Y:S05]  /*11b0*/  BRA `(.L_x_133) ;  /* 0xfffffffc002c7947 */ /* 0x000fea000383ffff */
.L_x_134:
        /* <DEDUP_REMOVED lines=12> */
.L_x_159:


//--------------------- .text._Z20kernel_direct_atomicPKfS0_Pfiiii --------------------------
	.section	.text._Z20kernel_direct_atomicPKfS0_Pfiiii,"ax",@progbits
	.align	128
        .global         _Z20kernel_direct_atomicPKfS0_Pfiiii
        .type           _Z20kernel_direct_atomicPKfS0_Pfiiii,@function
        .size           _Z20kernel_direct_atomicPKfS0_Pfiiii,(.L_x_160 - _Z20kernel_direct_atomicPKfS0_Pfiiii)
        .other          _Z20kernel_direct_atomicPKfS0_Pfiiii,@"STO_CUDA_ENTRY STV_DEFAULT"
_Z20kernel_direct_atomicPKfS0_Pfiiii:
.text._Z20kernel_direct_atomicPKfS0_Pfiiii:
        /* <DEDUP_REMOVED lines=15> */
[----:B-1----:R-:W-:-:S02]  /*00f0*/  HFMA2 R2, -RZ, RZ, 0, 0 ;  /* 0x00000000ff027431 */ /* 0x002fc400000001ff */
[----:B--2---:R-:W-:-:S04]  /*0100*/  IMAD.MOV R4, RZ, RZ, -R3 ;  /* 0x000000ffff047224 */ /* 0x004fc800078e0a03 */
[----:B------:R-:W-:-:S04]  /*0110*/  IMAD R5, R4, R9, RZ ;  /* 0x0000000904057224 */ /* 0x000fc800078e02ff */
[----:B------:R-:W-:Y:S02]  /*0120*/  IMAD.HI.U32 R3, R3, R5, R2 ;  /* 0x0000000503037227 */ /* 0x000fe400078e0002 */
[----:B------:R-:W1:Y:S04]  /*0130*/  LDC.64 R4, c[0x0][0x380] ;  /* 0x0000e000ff047b82 */ /* 0x000e680000000a00 */
[----:B---3--:R-:W-:Y:S01]  /*0140*/  IMAD.HI.U32 R3, R3, UR4, RZ ;  /* 0x0000000403037c27 */ /* 0x008fe2000f8e00ff */
[----:B0-----:R-:W-:-:S03]  /*0150*/  LOP3.LUT R7, R0, 0x1f, RZ, 0xc0, !PT ;  /* 0x0000001f00077812 */ /* 0x001fc600078ec0ff */
[----:B------:R-:W-:Y:S02]  /*0160*/  IMAD.MOV R6, RZ, RZ, -R3 ;  /* 0x000000ffff067224 */ /* 0x000fe400078e0a03 */
[----:B------:R-:W-:Y:S02]  /*0170*/  IMAD.MOV.U32 R8, RZ, RZ, R0 ;  /* 0x000000ffff087224 */ /* 0x000fe400078e0000 */
[----:B------:R-:W-:Y:S01]  /*0180*/  IMAD R6, R9, R6, UR4 ;  /* 0x0000000409067e24 */ /* 0x000fe2000f8e0206 */
[----:B------:R-:W-:Y:S02]  /*0190*/  UMOV UR4, 0x400 ;  /* 0x0000040000047882 */ /* 0x000fe40000000000 */
[----:B-----5:R-:W-:Y:S02]  /*01a0*/  ULEA UR4, UR5, UR4, 0x18 ;  /* 0x0000000405047291 */ /* 0x020fe4000f8ec0ff */
[----:B------:R-:W-:-:S13]  /*01b0*/  ISETP.GE.U32.AND P0, PT, R6, R9, PT ;  /* 0x000000090600720c */ /* 0x000fda0003f06070 */
[----:B------:R-:W-:Y:S01]  /*01c0*/  @P0 IMAD.IADD R6, R6, 0x1, -R9 ;  /* 0x0000000106060824 */ /* 0x000fe200078e0a09 */
[----:B------:R-:W-:-:S04]  /*01d0*/  ISETP.GE.AND P0, PT, R7, UR8, PT ;  /* 0x0000000807007c0c */ /* 0x000fc8000bf06270 */
[----:B------:R-:W-:-:S13]  /*01e0*/  ISETP.GE.U32.AND P1, PT, R6, R9, PT ;  /* 0x000000090600720c */ /* 0x000fda0003f26070 */
[-C--:B------:R-:W-:Y:S02]  /*01f0*/  @P1 IADD3 R6, PT, PT, R6, -R9.reuse, RZ ;  /* 0x8000000906061210 */ /* 0x080fe40007ffe0ff */
[----:B-1--4-:R-:W-:-:S07]  /*0200*/  @!P2 LOP3.LUT R6, RZ, R9, RZ, 0x33, !PT ;  /* 0x00000009ff06a212 */ /* 0x012fce00078e33ff */
.L_x_138:
        /* <DEDUP_REMOVED lines=10> */
.L_x_137:
[----:B------:R-:W-:Y:S05]  /*02b0*/  BSYNC.RECONVERGENT B1 ;  /* 0x0000000000017941 */ /* 0x000fea0003800200 */
.L_x_136:
[----:B-----5:R1:W-:Y:S01]  /*02c0*/  STS [R9], R2 ;  /* 0x0000000209007388 */ /* 0x0203e20000000800 */
[C---:B------:R-:W-:Y:S01]  /*02d0*/  ISETP.GE.U32.AND P1, PT, R8.reuse, 0x300, PT ;  /* 0x000003000800780c */ /* 0x040fe20003f26070 */
[----:B------:R-:W-:-:S12]  /*02e0*/  VIADD R8, R8, 0x100 ;  /* 0x0000010008087836 */ /* 0x000fd80000000000 */
[----:B-1----:R-:W-:Y:S05]  /*02f0*/  @!P1 BRA `(.L_x_138) ;  /* 0xfffffffc00c49947 */ /* 0x002fea000383ffff */
[----:B------:R-:W-:Y:S05]  /*0300*/  BSYNC.RECONVERGENT B0 ;  /* 0x0000000000007941 */ /* 0x000fea0003800200 */
.L_x_135:
[----:B------:R-:W1:Y:S01]  /*0310*/  LDC R10, c[0x0][0x398] ;  /* 0x0000e600ff0a7b82 */ /* 0x000e620000000800 */
[----:B------:R-:W-:Y:S01]  /*0320*/  BSSY.RECONVERGENT B0, `(.L_x_139) ;  /* 0x0000014000007945 */ /* 0x000fe20003800200 */
[----:B------:R-:W-:Y:S01]  /*0330*/  LOP3.LUT R7, R0, 0x7f, RZ, 0xc0, !PT ;  /* 0x0000007f00077812 */ /* 0x000fe200078ec0ff */
[----:B------:R-:W-:Y:S01]  /*0340*/  IMAD.MOV.U32 R8, RZ, RZ, R0 ;  /* 0x000000ffff087224 */ /* 0x000fe200078e0000 */
[----:B------:R-:W2:Y:S04]  /*0350*/  LDCU UR5, c[0x0][0x3a0] ;  /* 0x00007400ff0577ac */ /* 0x000ea80008000800 */
[----:B------:R-:W3:Y:S02]  /*0360*/  LDC.64 R4, c[0x0][0x388] ;  /* 0x0000e200ff047b82 */ /* 0x000ee40000000a00 */
.L_x_142:
[----:B0-----:R-:W-:Y:S01]  /*0370*/  SHF.R.U32.HI R3, RZ, 0x7, R8 ;  /* 0x00000007ff037819 */ /* 0x001fe20000011608 */
[----:B------:R-:W-:Y:S01]  /*0380*/  BSSY.RECONVERGENT B1, `(.L_x_140) ;  /* 0x0000009000017945 */ /* 0x000fe20003800200 */
[----:B------:R-:W-:Y:S02]  /*0390*/  LEA R9, R8, UR4, 0x2 ;  /* 0x0000000408097c11 */ /* 0x000fe4000f8e10ff */
[----:B-1----:R-:W-:Y:S02]  /*03a0*/  ISETP.GE.AND P0, PT, R3, R10, PT ;  /* 0x0000000a0300720c */ /* 0x002fe40003f06270 */
[----:B------:R-:W-:-:S11]  /*03b0*/  MOV R2, RZ ;  /* 0x000000ff00027202 */ /* 0x000fd60000000f00 */
[----:B------:R-:W-:Y:S05]  /*03c0*/  @P0 BRA `(.L_x_141) ;  /* 0x0000000000100947 */ /* 0x000fea0003800000 */
[----:B------:R-:W-:-:S04]  /*03d0*/  IMAD R2, R6, 0x20, R3 ;  /* 0x0000002006027824 */ /* 0x000fc800078e0203 */
[----:B--2---:R-:W-:-:S04]  /*03e0*/  IMAD R3, R2, UR5, R7 ;  /* 0x0000000502037c24 */ /* 0x004fc8000f8e0207 */
[----:B---3--:R-:W-:-:S06]  /*03f0*/  IMAD.WIDE R2, R3, 0x4, R4 ;  /* 0x0000000403027825 */ /* 0x008fcc00078e0204 */
[----:B------:R0:W5:Y:S02]  /*0400*/  LDG.E.CONSTANT R2, desc[UR6][R2.64] ;  /* 0x0000000602027981 */ /* 0x000164000c1e9900 */
.L_x_141:
[----:B--2---:R-:W-:Y:S05]  /*0410*/  BSYNC.RECONVERGENT B1 ;  /* 0x0000000000017941 */ /* 0x004fea0003800200 */
.L_x_140:
[----:B-----5:R4:W-:Y:S01]  /*0420*/  STS [R9+0x1000], R2 ;  /* 0x0010000209007388 */ /* 0x0209e20000000800 */
[C---:B------:R-:W-:Y:S01]  /*0430*/  ISETP.GE.U32.AND P0, PT, R8.reuse, 0xf00, PT ;  /* 0x00000f000800780c */ /* 0x040fe20003f06070 */
[----:B------:R-:W-:-:S12]  /*0440*/  VIADD R8, R8, 0x100 ;  /* 0x0000010008087836 */ /* 0x000fd80000000000 */
[----:B----4-:R-:W-:Y:S05]  /*0450*/  @!P0 BRA `(.L_x_142) ;  /* 0xfffffffc00c48947 */ /* 0x010fea000383ffff */
[----:B------:R-:W-:Y:S05]  /*0460*/  BSYNC.RECONVERGENT B0 ;  /* 0x0000000000007941 */ /* 0x000fea0003800200 */
.L_x_139:
[----:B------:R-:W1:Y:S08]  /*0470*/  LDC R2, c[0x0][0x39c] ;  /* 0x0000e700ff027b82 */ /* 0x000e700000000800 */
[----:B------:R-:W-:Y:S01]  /*0480*/  BAR.SYNC.DEFER_BLOCKING 0x0 ;  /* 0x0000000000007b1d */ /* 0x000fe20000010000 */
[----:B-1----:R-:W-:-:S13]  /*0490*/  ISETP.GE.AND P0, PT, R2, 0x1, PT ;  /* 0x000000010200780c */ /* 0x002fda0003f06270 */
[----:B------:R-:W-:Y:S05]  /*04a0*/  @!P0 EXIT ;  /* 0x000000000000894d */ /* 0x000fea0003800000 */
[----:B------:R-:W-:-:S13]  /*04b0*/  ISETP.GE.AND P0, PT, R10, 0x1, PT ;  /* 0x000000010a00780c */ /* 0x000fda0003f06270 */
[----:B------:R-:W-:Y:S05]  /*04c0*/  @!P0 EXIT ;  /* 0x000000000000894d */ /* 0x000fea0003800000 */
[C---:B------:R-:W-:Y:S01]  /*04d0*/  LOP3.LUT R22, R10.reuse, 0x7, RZ, 0xc0, !PT ;  /* 0x000000070a167812 */ /* 0x040fe200078ec0ff */
[----:B---3--:R-:W-:Y:S01]  /*04e0*/  IMAD.MOV.U32 R5, RZ, RZ, RZ ;  /* 0x000000ffff057224 */ /* 0x008fe200078e00ff */
[----:B0-----:R-:W-:Y:S02]  /*04f0*/  LOP3.LUT R3, R10, 0x7ffffff8, RZ, 0xc0, !PT ;  /* 0x7ffffff80a037812 */ /* 0x001fe400078ec0ff */
[----:B------:R-:W-:Y:S02]  /*0500*/  IADD3 R2, PT, PT, R22, -0x1, RZ ;  /* 0xffffffff16027810 */ /* 0x000fe40007ffe0ff */
[----:B------:R-:W-:Y:S01]  /*0510*/  LOP3.LUT R4, R10, 0x3, RZ, 0xc0, !PT ;  /* 0x000000030a047812 */ /* 0x000fe200078ec0ff */
[----:B------:R-:W-:Y:S01]  /*0520*/  IMAD.MOV R6, RZ, RZ, -R3 ;  /* 0x000000ffff067224 */ /* 0x000fe200078e0a03 */
[----:B------:R-:W-:-:S13]  /*0530*/  ISETP.GE.U32.AND P0, PT, R2, 0x3, PT ;  /* 0x000000030200780c */ /* 0x000fda0003f06070 */
.L_x_153:
[----:B0-----:R-:W0:Y:S01]  /*0540*/  LDCU UR5, c[0x0][0x3a0] ;  /* 0x00007400ff0577ac */ /* 0x001e220008000800 */
[----:B------:R-:W-:Y:S01]  /*0550*/  BSSY.RECONVERGENT B0, `(.L_x_143) ;  /* 0x0000067000007945 */ /* 0x000fe20003800200 */
[----:B0-----:R-:W-:-:S13]  /*0560*/  ISETP.GE.AND P1, PT, R0, UR5, PT ;  /* 0x0000000500007c0c */ /* 0x001fda000bf26270 */
[----:B------:R-:W-:Y:S05]  /*0570*/  @P1 BRA `(.L_x_144) ;  /* 0x0000000400901947 */ /* 0x000fea0003800000 */
[----:B------:R-:W-:Y:S02]  /*0580*/  LEA R7, R5, UR4, 0x2 ;  /* 0x0000000405077c11 */ /* 0x000fe4000f8e10ff */
[----:B------:R-:W-:-:S03]  /*0590*/  MOV R2, R0 ;  /* 0x0000000000027202 */ /* 0x000fc60000000f00 */
[----:B------:R-:W-:-:S07]  /*05a0*/  VIADD R7, R7, 0x200 ;  /* 0x0000020007077836 */ /* 0x000fce0000000000 */
.L_x_152:
[----:B0-----:R-:W0:Y:S01]  /*05b0*/  LDC R24, c[0x0][0x398] ;  /* 0x0000e600ff187b82 */ /* 0x001e220000000800 */
[----:B------:R-:W-:Y:S02]  /*05c0*/  HFMA2 R8, -RZ, RZ, 0, 0 ;  /* 0x00000000ff087431 */ /* 0x000fe400000001ff */
[----:B------:R-:W-:Y:S01]  /*05d0*/  IMAD.MOV.U32 R10, RZ, RZ, RZ ;  /* 0x000000ffff0a7224 */ /* 0x000fe200078e00ff */
[----:B0-----:R-:W-:-:S13]  /*05e0*/  ISETP.GE.U32.AND P1, PT, R24, 0x8, PT ;  /* 0x000000081800780c */ /* 0x001fda0003f26070 */
[----:B------:R-:W-:Y:S05]  /*05f0*/  @!P1 BRA `(.L_x_145) ;  /* 0x00000000008c9947 */ /* 0x000fea0003800000 */
[----:B------:R-:W-:Y:S01]  /*0600*/  LEA R11, R2, UR4, 0x2 ;  /* 0x00000004020b7c11 */ /* 0x000fe2000f8e10ff */
[----:B------:R-:W-:Y:S01]  /*0610*/  IMAD.MOV.U32 R10, RZ, RZ, RZ ;  /* 0x000000ffff0a7224 */ /* 0x000fe200078e00ff */
[----:B------:R-:W-:Y:S01]  /*0620*/  MOV R9, R6 ;  /* 0x0000000600097202 */ /* 0x000fe20000000f00 */
[----:B------:R-:W-:Y:S02]  /*0630*/  IMAD.MOV.U32 R8, RZ, RZ, R7 ;  /* 0x000000ffff087224 */ /* 0x000fe400078e0007 */
[----:B------:R-:W-:-:S07]  /*0640*/  VIADD R11, R11, 0x1e00 ;  /* 0x00001e000b0b7836 */ /* 0x000fce0000000000 */
.L_x_146:
        /* <DEDUP_REMOVED lines=21> */
[----:B-1----:R-:W-:-:S03]  /*07a0*/  IADD3 R8, PT, PT, R8, 0x400, RZ ;  /* 0x0000040008087810 */ /* 0x002fc60007ffe0ff */
[----:B---3--:R-:W-:Y:S01]  /*07b0*/  FFMA R13, R14, R15, R13 ;  /* 0x0000000f0e0d7223 */ /* 0x008fe2000000000d */
[----:B------:R-:W-:-:S03]  /*07c0*/  VIADD R11, R11, 0x1000 ;  /* 0x000010000b0b7836 */ /* 0x000fc60000000000 */
[----:B----4-:R-:W-:-:S04]  /*07d0*/  FFMA R13, R16, R17, R13 ;  /* 0x00000011100d7223 */ /* 0x010fc8000000000d */
[----:B-----5:R-:W-:-:S04]  /*07e0*/  FFMA R13, R18, R19, R13 ;  /* 0x00000013120d7223 */ /* 0x020fc8000000000d */
[----:B0-----:R-:W-:-:S04]  /*07f0*/  FFMA R13, R10, R21, R13 ;  /* 0x000000150a0d7223 */ /* 0x001fc8000000000d */
[----:B------:R-:W-:Y:S01]  /*0800*/  FFMA R10, R20, R23, R13 ;  /* 0x00000017140a7223 */ /* 0x000fe2000000000d */
[----:B------:R-:W-:Y:S06]  /*0810*/  @P1 BRA `(.L_x_146) ;  /* 0xfffffffc008c1947 */ /* 0x000fec000383ffff */
[----:B------:R-:W-:-:S07]  /*0820*/  IMAD.MOV.U32 R8, RZ, RZ, R3 ;  /* 0x000000ffff087224 */ /* 0x000fce00078e0003 */
.L_x_145:
[----:B------:R-:W-:-:S13]  /*0830*/  ISETP.NE.AND P1, PT, R22, RZ, PT ;  /* 0x000000ff1600720c */ /* 0x000fda0003f25270 */
[----:B------:R-:W-:Y:S05]  /*0840*/  @!P1 BRA `(.L_x_147) ;  /* 0x0000000000a89947 */ /* 0x000fea0003800000 */
[----:B------:R-:W-:Y:S01]  /*0850*/  ISETP.NE.AND P1, PT, R4, RZ, PT ;  /* 0x000000ff0400720c */ /* 0x000fe20003f25270 */
[----:B------:R-:W-:-:S12]  /*0860*/  @!P0 BRA `(.L_x_148) ;  /* 0x0000000000448947 */ /* 0x000fd80003800000 */
        /* <DEDUP_REMOVED lines=17> */
.L_x_148:
[----:B------:R-:W-:Y:S05]  /*0980*/  @!P1 BRA `(.L_x_147) ;  /* 0x0000000000589947 */ /* 0x000fea0003800000 */
[----:B------:R-:W-:Y:S02]  /*0990*/  ISETP.NE.AND P1, PT, R4, 0x1, PT ;  /* 0x000000010400780c */ /* 0x000fe40003f25270 */
[----:B------:R-:W-:-:S11]  /*09a0*/  LOP3.LUT P2, RZ, R24, 0x1, RZ, 0xc0, !PT ;  /* 0x0000000118ff7812 */ /* 0x000fd6000784c0ff */
[----:B------:R-:W-:Y:S05]  /*09b0*/  @!P1 BRA `(.L_x_149) ;  /* 0x00000000002c9947 */ /* 0x000fea0003800000 */
[C---:B------:R-:W-:Y:S01]  /*09c0*/  IMAD R11, R8.reuse, 0x80, R2 ;  /* 0x00000080080b7824 */ /* 0x040fe200078e0202 */
[C---:B------:R-:W-:Y:S02]  /*09d0*/  LEA R9, R8.reuse, R5, 0x5 ;  /* 0x0000000508097211 */ /* 0x040fe400078e28ff */
        /* <DEDUP_REMOVED lines=9> */
.L_x_149:
[----:B------:R-:W-:Y:S05]  /*0a70*/  @!P2 BRA `(.L_x_147) ;  /* 0x00000000001ca947 */ /* 0x000fea0003800000 */
[C---:B------:R-:W-:Y:S01]  /*0a80*/  IMAD R9, R8.reuse, 0x20, R5 ;  /* 0x0000002008097824 */ /* 0x040fe200078e0205 */
[----:B------:R-:W-:-:S04]  /*0a90*/  LEA R8, R8, R2, 0x7 ;  /* 0x0000000208087211 */ /* 0x000fc800078e38ff */
[----:B------:R-:W-:Y:S02]  /*0aa0*/  LEA R9, R9, UR4, 0x2 ;  /* 0x0000000409097c11 */ /* 0x000fe4000f8e10ff */
[----:B------:R-:W-:-:S04]  /*0ab0*/  LEA R8, R8, UR4, 0x2 ;  /* 0x0000000408087c11 */ /* 0x000fc8000f8e10ff */
[----:B------:R-:W-:Y:S04]  /*0ac0*/  LDS R9, [R9] ;  /* 0x0000000009097984 */ /* 0x000fe80000000800 */
[----:B------:R-:W0:Y:S02]  /*0ad0*/  LDS R8, [R8+0x1000] ;  /* 0x0010000008087984 */ /* 0x000e240000000800 */
[----:B0-----:R-:W-:-:S07]  /*0ae0*/  FFMA R10, R9, R8, R10 ;  /* 0x00000008090a7223 */ /* 0x001fce000000000a */
.L_x_147:
[----:B------:R-:W-:Y:S01]  /*0af0*/  FSETP.NEU.AND P1, PT, R10, RZ, PT ;  /* 0x000000ff0a00720b */ /* 0x000fe20003f2d000 */
[----:B------:R-:W-:-:S12]  /*0b00*/  BSSY.RECONVERGENT B1, `(.L_x_150) ;  /* 0x0000007000017945 */ /* 0x000fd80003800200 */
[----:B------:R-:W-:Y:S05]  /*0b10*/  @!P1 BRA `(.L_x_151) ;  /* 0x0000000000149947 */ /* 0x000fea0003800000 */
[----:B------:R-:W0:Y:S01]  /*0b20*/  LDC.64 R8, c[0x0][0x390] ;  /* 0x0000e400ff087b82 */ /* 0x000e220000000a00 */
[----:B------:R-:W1:Y:S02]  /*0b30*/  LDCU UR5, c[0x0][0x3a0] ;  /* 0x00007400ff0577ac */ /* 0x000e640008000800 */
[----:B-1----:R-:W-:-:S04]  /*0b40*/  IMAD R11, R5, UR5, R2 ;  /* 0x00000005050b7c24 */ /* 0x002fc8000f8e0202 */
[----:B0-----:R-:W-:-:S05]  /*0b50*/  IMAD.WIDE R8, R11, 0x4, R8 ;  /* 0x000000040b087825 */ /* 0x001fca00078e0208 */
[----:B------:R0:W-:Y:S02]  /*0b60*/  REDG.E.ADD.F32.FTZ.RN.STRONG.GPU desc[UR6][R8.64], R10 ;  /* 0x0000000a080079a6 */ /* 0x0001e4000c12f306 */
.L_x_151:
[----:B------:R-:W-:Y:S05]  /*0b70*/  BSYNC.RECONVERGENT B1 ;  /* 0x0000000000017941 */ /* 0x000fea0003800200 */
.L_x_150:
[----:B------:R-:W1:Y:S01]  /*0b80*/  LDCU UR5, c[0x0][0x3a0] ;  /* 0x00007400ff0577ac */ /* 0x000e620008000800 */
[----:B------:R-:W-:-:S05]  /*0b90*/  VIADD R2, R2, 0x100 ;  /* 0x0000010002027836 */ /* 0x000fca0000000000 */
[----:B-1----:R-:W-:-:S13]  /*0ba0*/  ISETP.GE.AND P1, PT, R2, UR5, PT ;  /* 0x0000000502007c0c */ /* 0x002fda000bf26270 */
[----:B------:R-:W-:Y:S05]  /*0bb0*/  @!P1 BRA `(.L_x_152) ;  /* 0xfffffff8007c9947 */ /* 0x000fea000383ffff */
.L_x_144:
[----:B------:R-:W-:Y:S05]  /*0bc0*/  BSYNC.RECONVERGENT B0 ;  /* 0x0000000000007941 */ /* 0x000fea0003800200 */
.L_x_143:
[----:B------:R-:W1:Y:S01]  /*0bd0*/  LDCU UR5, c[0x0][0x39c] ;  /* 0x00007380ff0577ac */ /* 0x000e620008000800 */
[----:B------:R-:W-:-:S04]  /*0be0*/  IADD3 R5, PT, PT, R5, 0x1, RZ ;  /* 0x0000000105057810 */ /* 0x000fc80007ffe0ff */
[----:B-1----:R-:W-:-:S13]  /*0bf0*/  ISETP.NE.AND P1, PT, R5, UR5, PT ;  /* 0x0000000505007c0c */ /* 0x002fda000bf25270 */
[----:B------:R-:W-:Y:S05]  /*0c00*/  @!P1 EXIT ;  /* 0x000000000000994d */ /* 0x000fea0003800000 */
[----:B------:R-:W-:Y:S05]  /*0c10*/  BRA `(.L_x_153) ;  /* 0xfffffff800487947 */ /* 0x000fea000383ffff */
.L_x_154:
        /* <DEDUP_REMOVED lines=14> */
.L_x_160:


//--------------------- .nv.shared._Z19kernel_tiled_outputPKfS0_Pfiiii --------------------------
	.section	.nv.shared._Z19kernel_tiled_outputPKfS0_Pfiiii,"aw",@nobits
	.sectionflags	@""
	.align	16
	.zero		1024


//--------------------- .nv.shared.reserved.0     --------------------------
	.section	.nv.shared.reserved.0,"aw",@nobits
	.weak		__nv_reservedSMEM_offset_0_alias
	.size		__nv_reservedSMEM_offset_0_alias, 0, 64
	.other		__nv_reservedSMEM_offset_0_alias,@"STO_CUDA_RESERVED_SHARED STV_DEFAULT"
__nv_reservedSMEM_offset_0_alias:
	.zero		0
	.zero		64


//--------------------- .nv.shared._Z30kernel_split_accumulator_mergePKfPfiii --------------------------
	.section	.nv.shared._Z30kernel_split_accumulator_mergePKfPfiii,"aw",@nobits
	.sectionflags	@""
	.align	16
	.zero		1024


//--------------------- .nv.shared._Z32kernel_split_accumulator_computePKfS0_Pfiiii --------------------------
	.section	.nv.shared._Z32kernel_split_accumulator_computePKfS0_Pfiiii,"aw",@nobits
	.sectionflags	@""
	.align	16
	.zero		1024


//--------------------- .nv.shared._Z22kernel_block_reductionPKfS0_Pfiiii --------------------------
	.section	.nv.shared._Z22kernel_block_reductionPKfS0_Pfiiii,"aw",@nobits
	.sectionflags	@""
	.align	16
	.zero		1024


//--------------------- .nv.shared._Z23kernel_warp_cooperativePKfS0_Pfiiii --------------------------
	.section	.nv.shared._Z23kernel_warp_cooperativePKfS0_Pfiiii,"aw",@nobits
	.sectionflags	@""
	.align	16
	.zero		1024


//--------------------- .nv.shared._Z20kernel_direct_atomicPKfS0_Pfiiii --------------------------
	.section	.nv.shared._Z20kernel_direct_atomicPKfS0_Pfiiii,"aw",@nobits
	.sectionflags	@""
	.align	16
	.zero		1024


//--------------------- .nv.constant0._Z19kernel_tiled_outputPKfS0_Pfiiii --------------------------
	.section	.nv.constant0._Z19kernel_tiled_outputPKfS0_Pfiiii,"a",@progbits
	.sectionflags	@""
	.align	4
.nv.constant0._Z19kernel_tiled_outputPKfS0_Pfiiii:
	.zero		936


//--------------------- .nv.constant0._Z30kernel_split_accumulator_mergePKfPfiii --------------------------
	.section	.nv.constant0._Z30kernel_split_accumulator_mergePKfPfiii,"a",@progbits
	.sectionflags	@""
	.align	4
.nv.constant0._Z30kernel_split_accumulator_mergePKfPfiii:
	.zero		924


//--------------------- .nv.constant0._Z32kernel_split_accumulator_computePKfS0_Pfiiii --------------------------
	.section	.nv.constant0._Z32kernel_split_accumulator_computePKfS0_Pfiiii,"a",@progbits
	.sectionflags	@""
	.align	4
.nv.constant0._Z32kernel_split_accumulator_computePKfS0_Pfiiii:
	.zero		936


//--------------------- .nv.constant0._Z22kernel_block_reductionPKfS0_Pfiiii --------------------------
	.section	.nv.constant0._Z22kernel_block_reductionPKfS0_Pfiiii,"a",@progbits
	.sectionflags	@""
	.align	4
.nv.constant0._Z22kernel_block_reductionPKfS0_Pfiiii:
	.zero		936


//--------------------- .nv.constant0._Z23kernel_warp_cooperativePKfS0_Pfiiii --------------------------
	.section	.nv.constant0._Z23kernel_warp_cooperativePKfS0_Pfiiii,"a",@progbits
	.sectionflags	@""
	.align	4
.nv.constant0._Z23kernel_warp_cooperativePKfS0_Pfiiii:
	.zero		936


//--------------------- .nv.constant0._Z20kernel_direct_atomicPKfS0_Pfiiii --------------------------
	.section	.nv.constant0._Z20kernel_direct_atomicPKfS0_Pfiiii,"a",@progbits
	.sectionflags	@""
	.align	4
.nv.constant0._Z20kernel_direct_atomicPKfS0_Pfiiii:
	.zero		936


//--------------------- SYMBOLS --------------------------

	.type		.nv.reservedSmem.offset0,@object
	.size		.nv.reservedSmem.offset0,0x4
	.type		.nv.reservedSmem.cap,@object
	.size		.nv.reservedSmem.cap,0x4
